def matmul_kernel(
    a_ptr,
    b_ptr,
    c_ptr,
    M,
    N,
    K,
    stride_am,
    stride_ak,
    stride_bk,
    stride_bn,
    stride_cm,
    stride_cn,
    BLOCK_M: tl.constexpr,
    BLOCK_N: tl.constexpr,
    BLOCK_K: tl.constexpr,
    GROUP_M: tl.constexpr,
):
    pid = tl.program_id(axis=0)
    num_pid_m = tl.cdiv(M, BLOCK_M)
    num_pid_n = tl.cdiv(N, BLOCK_N)
    num_pid_in_group = GROUP_M * num_pid_n
    group_id = pid // num_pid_in_group
    first_pid_m = group_id * GROUP_M
    group_size_m = min(num_pid_m - first_pid_m, GROUP_M)
    pid_m = first_pid_m + ((pid % num_pid_in_group) % group_size_m)
    pid_n = (pid % num_pid_in_group) // group_size_m

    offs_am = (pid_m * BLOCK_M + tl.arange(0, BLOCK_M)) % M
    offs_bn = (pid_n * BLOCK_N + tl.arange(0, BLOCK_N)) % N
    offs_k = tl.arange(0, BLOCK_K)
    a_ptrs = a_ptr + offs_am[:, None] * stride_am + offs_k[None, :] * stride_ak
    b_ptrs = b_ptr + offs_k[:, None] * stride_bk + offs_bn[None, :] * stride_bn

    acc = tl.zeros((BLOCK_M, BLOCK_N), dtype=tl.float32)
    for kk in range(0, tl.cdiv(K, BLOCK_K)):
        a = tl.load(a_ptrs, mask=offs_k[None, :] < K - kk * BLOCK_K, other=0.0)
        b = tl.load(b_ptrs, mask=offs_k[:, None] < K - kk * BLOCK_K, other=0.0)
        acc = tl.dot(a, b, acc)
        a_ptrs += BLOCK_K * stride_ak
        b_ptrs += BLOCK_K * stride_bk

    c = acc.to(c_ptr.dtype.element_ty)
    offs_cm = pid_m * BLOCK_M + tl.arange(0, BLOCK_M)
    offs_cn = pid_n * BLOCK_N + tl.arange(0, BLOCK_N)
    c_ptrs = c_ptr + offs_cm[:, None] * stride_cm + offs_cn[None, :] * stride_cn
    mask = (offs_cm[:, None] < M) & (offs_cn[None, :] < N)
    tl.store(c_ptrs, c, mask=mask)

# config = {"BLOCK_K": 32, "BLOCK_M": 512, "BLOCK_N": 64, "GROUP_M": 8, "arch": "sm_100", "dtype": "fp32", "num_ctas": 2, "num_stages": 3, "num_warps": 4}
# arch = sm_100


// ===== COMPILED SASS (sm_100a) =====

	.target	sm_100a

	.elftype	@"ET_EXEC"


//--------------------- .note.nv.tkinfo           --------------------------
	.section	.note.nv.tkinfo,"",@"SHT_NOTE"
	.sectionflags	@"SHF_NOTE_NV_TKINFO"
	.tkinfo
        /*0018*/ 	.word	0x00000081
        /*0030*/ 	.string	""
        /*0030*/ 	.string	"ptxas-blackwell"
        /*0030*/ 	.string	"Cuda compilation tools, release 12.9, V12.9.86"
        /*0030*/ 	.string	"Build cuda_12.9.r12.9/compiler.36037853_0"
        /*0030*/ 	.string	"-v  -suppress-debug-info  -lineinfo  -arch sm_100a "



//--------------------- .note.nv.cuver            --------------------------
	.section	.note.nv.cuver,"",@"SHT_NOTE"
	.sectionflags	@"SHF_NOTE_NV_CUVER"
        /*0018*/ 	.short	0x0001
        /*001a*/ 	.short	0x0064
        /*001c*/ 	.short	0x0001
        /*001e*/ 	.short	0x0000
        /*0020*/ 	.short	0x0001
        /*0022*/ 	.short	0x0000


//--------------------- .nv.info                  --------------------------
	.section	.nv.info,"",@"SHT_CUDA_INFO"
	.align	4


	//----- nvinfo : EIATTR_REGCOUNT
	.align		4
        /*0000*/ 	.byte	0x04, 0x2f
        /*0002*/ 	.short	(.L_6 - .L_5)
	.align		4
.L_5:
        /*0004*/ 	.word	index@(matmul_kernel)
        /*0008*/ 	.word	0x000000ff


	//----- nvinfo : EIATTR_FRAME_SIZE
	.align		4
.L_6:
        /*000c*/ 	.byte	0x04, 0x11
        /*000e*/ 	.short	(.L_8 - .L_7)
	.align		4
.L_7:
        /*0010*/ 	.word	index@($__internal_2_$__cuda_sm10x_tcgen05_guardrail_trap_unallocated_columns_being_dealloced)
        /*0014*/ 	.word	0x00000080


	//----- nvinfo : EIATTR_FRAME_SIZE
	.align		4
.L_8:
        /*0018*/ 	.byte	0x04, 0x11
        /*001a*/ 	.short	(.L_10 - .L_9)
	.align		4
.L_9:
        /*001c*/ 	.word	index@($__internal_1_$__cuda_sm10x_tcgen05_guardrail_trap_phase_invalid_during_alloc)
        /*0020*/ 	.word	0x00000080


	//----- nvinfo : EIATTR_FRAME_SIZE
	.align		4
.L_10:
        /*0024*/ 	.byte	0x04, 0x11
        /*0026*/ 	.short	(.L_12 - .L_11)
	.align		4
.L_11:
        /*0028*/ 	.word	index@($__internal_0_$__cuda_sm10x_tcgen05_guardrail_trap_col_being_dealloced_not_returned_by_alloc)
        /*002c*/ 	.word	0x00000080


	//----- nvinfo : EIATTR_FRAME_SIZE
	.align		4
.L_12:
        /*0030*/ 	.byte	0x04, 0x11
        /*0032*/ 	.short	(.L_14 - .L_13)
	.align		4
.L_13:
        /*0034*/ 	.word	index@(matmul_kernel)
        /*0038*/ 	.word	0x00000080


	//----- nvinfo : EIATTR_MIN_STACK_SIZE
	.align		4
.L_14:
        /*003c*/ 	.byte	0x04, 0x12
        /*003e*/ 	.short	(.L_16 - .L_15)
	.align		4
.L_15:
        /*0040*/ 	.word	index@(matmul_kernel)
        /*0044*/ 	.word	0x00000080
.L_16:


//--------------------- .nv.info.matmul_kernel    --------------------------
	.section	.nv.info.matmul_kernel,"",@"SHT_CUDA_INFO"
	.sectionflags	@""
	.align	4


	//----- nvinfo : EIATTR_CUDA_API_VERSION
	.align		4
        /*0000*/ 	.byte	0x04, 0x37
        /*0002*/ 	.short	(.L_18 - .L_17)
.L_17:
        /*0004*/ 	.word	0x00000081


	//----- nvinfo : EIATTR_KPARAM_INFO
	.align		4
.L_18:
        /*0008*/ 	.byte	0x04, 0x17
        /*000a*/ 	.short	(.L_20 - .L_19)
.L_19:
        /*000c*/ 	.word	0x00000000
        /*0010*/ 	.short	0x000d
        /*0012*/ 	.short	0x0048
        /*0014*/ 	.byte	0x00, 0xf4, 0x21, 0x00


	//----- nvinfo : EIATTR_KPARAM_INFO
	.align		4
.L_20:
        /*0018*/ 	.byte	0x04, 0x17
        /*001a*/ 	.short	(.L_22 - .L_21)
.L_21:
        /*001c*/ 	.word	0x00000000
        /*0020*/ 	.short	0x000c
        /*0022*/ 	.short	0x0040
        /*0024*/ 	.byte	0x00, 0xf4, 0x21, 0x00


	//----- nvinfo : EIATTR_KPARAM_INFO
	.align		4
.L_22:
        /*0028*/ 	.byte	0x04, 0x17
        /*002a*/ 	.short	(.L_24 - .L_23)
.L_23:
        /*002c*/ 	.word	0x00000000
        /*0030*/ 	.short	0x000b
        /*0032*/ 	.short	0x0038
        /*0034*/ 	.byte	0x00, 0xf0, 0x11, 0x00


	//----- nvinfo : EIATTR_KPARAM_INFO
	.align		4
.L_24:
        /*0038*/ 	.byte	0x04, 0x17
        /*003a*/ 	.short	(.L_26 - .L_25)
.L_25:
        /*003c*/ 	.word	0x00000000
        /*0040*/ 	.short	0x000a
        /*0042*/ 	.short	0x0034
        /*0044*/ 	.byte	0x00, 0xf0, 0x11, 0x00


	//----- nvinfo : EIATTR_KPARAM_INFO
	.align		4
.L_26:
        /*0048*/ 	.byte	0x04, 0x17
        /*004a*/ 	.short	(.L_28 - .L_27)
.L_27:
        /*004c*/ 	.word	0x00000000
        /*0050*/ 	.short	0x0009
        /*0052*/ 	.short	0x0030
        /*0054*/ 	.byte	0x00, 0xf0, 0x11, 0x00


	//----- nvinfo : EIATTR_KPARAM_INFO
	.align		4
.L_28:
        /*0058*/ 	.byte	0x04, 0x17
        /*005a*/ 	.short	(.L_30 - .L_29)
.L_29:
        /*005c*/ 	.word	0x00000000
        /*0060*/ 	.short	0x0008
        /*0062*/ 	.short	0x002c
        /*0064*/ 	.byte	0x00, 0xf0, 0x11, 0x00


	//----- nvinfo : EIATTR_KPARAM_INFO
	.align		4
.L_30:
        /*0068*/ 	.byte	0x04, 0x17
        /*006a*/ 	.short	(.L_32 - .L_31)
.L_31:
        /*006c*/ 	.word	0x00000000
        /*0070*/ 	.short	0x0007
        /*0072*/ 	.short	0x0028
        /*0074*/ 	.byte	0x00, 0xf0, 0x11, 0x00


	//----- nvinfo : EIATTR_KPARAM_INFO
	.align		4
.L_32:
        /*0078*/ 	.byte	0x04, 0x17
        /*007a*/ 	.short	(.L_34 - .L_33)
.L_33:
        /*007c*/ 	.word	0x00000000
        /*0080*/ 	.short	0x0006
        /*0082*/ 	.short	0x0024
        /*0084*/ 	.byte	0x00, 0xf0, 0x11, 0x00


	//----- nvinfo : EIATTR_KPARAM_INFO
	.align		4
.L_34:
        /*0088*/ 	.byte	0x04, 0x17
        /*008a*/ 	.short	(.L_36 - .L_35)
.L_35:
        /*008c*/ 	.word	0x00000000
        /*0090*/ 	.short	0x0005
        /*0092*/ 	.short	0x0020
        /*0094*/ 	.byte	0x00, 0xf0, 0x11, 0x00


	//----- nvinfo : EIATTR_KPARAM_INFO
	.align		4
.L_36:
        /*0098*/ 	.byte	0x04, 0x17
        /*009a*/ 	.short	(.L_38 - .L_37)
.L_37:
        /*009c*/ 	.word	0x00000000
        /*00a0*/ 	.short	0x0004
        /*00a2*/ 	.short	0x001c
        /*00a4*/ 	.byte	0x00, 0xf0, 0x11, 0x00


	//----- nvinfo : EIATTR_KPARAM_INFO
	.align		4
.L_38:
        /*00a8*/ 	.byte	0x04, 0x17
        /*00aa*/ 	.short	(.L_40 - .L_39)
.L_39:
        /*00ac*/ 	.word	0x00000000
        /*00b0*/ 	.short	0x0003
        /*00b2*/ 	.short	0x0018
        /*00b4*/ 	.byte	0x00, 0xf0, 0x11, 0x00


	//----- nvinfo : EIATTR_KPARAM_INFO
	.align		4
.L_40:
        /*00b8*/ 	.byte	0x04, 0x17
        /*00ba*/ 	.short	(.L_42 - .L_41)
.L_41:
        /*00bc*/ 	.word	0x00000000
        /*00c0*/ 	.short	0x0002
        /*00c2*/ 	.short	0x0010
        /*00c4*/ 	.byte	0x00, 0xf4, 0x21, 0x00


	//----- nvinfo : EIATTR_KPARAM_INFO
	.align		4
.L_42:
        /*00c8*/ 	.byte	0x04, 0x17
        /*00ca*/ 	.short	(.L_44 - .L_43)
.L_43:
        /*00cc*/ 	.word	0x00000000
        /*00d0*/ 	.short	0x0001
        /*00d2*/ 	.short	0x0008
        /*00d4*/ 	.byte	0x00, 0xf4, 0x21, 0x00


	//----- nvinfo : EIATTR_KPARAM_INFO
	.align		4
.L_44:
        /*00d8*/ 	.byte	0x04, 0x17
        /*00da*/ 	.short	(.L_46 - .L_45)
.L_45:
        /*00dc*/ 	.word	0x00000000
        /*00e0*/ 	.short	0x0000
        /*00e2*/ 	.short	0x0000
        /*00e4*/ 	.byte	0x00, 0xf4, 0x21, 0x00


	//----- nvinfo : EIATTR_EXPLICIT_CLUSTER
	.align		4
.L_46:
        /*00e8*/ 	.byte	0x01, 0x3e
	.zero		2


	//----- nvinfo : EIATTR_CTA_PER_CLUSTER
	.align		4
        /*00ec*/ 	.byte	0x04, 0x3d
        /*00ee*/ 	.short	(.L_48 - .L_47)
.L_47:
        /*00f0*/ 	.word	0x00000002
        /*00f4*/ 	.word	0x00000001
        /*00f8*/ 	.word	0x00000001


	//----- nvinfo : EIATTR_AT_ENTRY_FRAGMENTS
	.align		4
.L_48:
        /*00fc*/ 	.byte	0x04, 0x4f
        /*00fe*/ 	.short	(.L_50 - .L_49)


	//   ....[0]....
.L_49:
        /*0100*/ 	.word	0x00000004


	//   ....[1]....
        /*0104*/ 	.word	0x00000005


	//----- nvinfo : EIATTR_RESERVED_SMEM_USED
	.align		4
.L_50:
        /*0108*/ 	.byte	0x01, 0x41
	.zero		2


	//----- nvinfo : EIATTR_SPARSE_MMA_MASK
	.align		4
        /*010c*/ 	.byte	0x03, 0x50
        /*010e*/ 	.short	0x0000


	//----- nvinfo : EIATTR_TCGEN05_2CTA_USED
	.align		4
        /*0110*/ 	.byte	0x01, 0x52
	.zero		2


	//----- nvinfo : EIATTR_MAXREG_COUNT
	.align		4
        /*0114*/ 	.byte	0x03, 0x1b
        /*0116*/ 	.short	0x00ff


	//----- nvinfo : EIATTR_NUM_BARRIERS
	.align		4
        /*0118*/ 	.byte	0x02, 0x4c
        /*011a*/ 	.byte	0x01
	.zero		1


	//----- nvinfo : EIATTR_ANNOTATIONS
	.align		4
        /*011c*/ 	.byte	0x04, 0x55
        /*011e*/ 	.short	(.L_52 - .L_51)


	//   ....[0]....
.L_51:
        /*0120*/ 	.word	0x00000001
        /*0124*/ 	.byte	0x20, 0x17, 0x00, 0x00, 0x01, 0x00, 0x00, 0x00, 0x60, 0x1b, 0x00, 0x00, 0x01, 0x00, 0x00, 0x00
        /* <DEDUP_REMOVED lines=27> */
        /*02e4*/ 	.byte	0x50, 0x88, 0x00, 0x00, 0x01, 0x00, 0x00, 0x00, 0x60, 0x88, 0x00, 0x00


	//----- nvinfo : EIATTR_INT_WARP_WIDE_INSTR_OFFSETS
	.align		4
.L_52:
        /*02f0*/ 	.byte	0x04, 0x31
        /*02f2*/ 	.short	(.L_54 - .L_53)


	//   ....[0]....
.L_53:
        /*02f4*/ 	.word	0x000019f0


	//   ....[1]....
        /*02f8*/ 	.word	0x00001a70


	//   ....[2]....
        /*02fc*/ 	.word	0x00001b30


	//   ....[3]....
        /*0300*/ 	.word	0x0000c750


	//   ....[4]....
        /*0304*/ 	.word	0x0000c7a0


	//----- nvinfo : EIATTR_COOP_GROUP_MASK_REGIDS
	.align		4
.L_54:
        /*0308*/ 	.byte	0x04, 0x29
        /*030a*/ 	.short	(.L_56 - .L_55)


	//   ....[0]....
.L_55:
        /*030c*/ 	.word	0xffffffff


	//   ....[1]....
        /*0310*/ 	.word	0xffffffff


	//   ....[2]....
        /*0314*/ 	.word	0xffffffff


	//   ....[3]....
        /*0318*/ 	.word	0xffffffff


	//----- nvinfo : EIATTR_COOP_GROUP_INSTR_OFFSETS
	.align		4
.L_56:
        /*031c*/ 	.byte	0x04, 0x28
        /*031e*/ 	.short	(.L_58 - .L_57)


	//   ....[0]....
.L_57:
        /*0320*/ 	.word	0x00000070


	//   ....[1]....
        /*0324*/ 	.word	0x00000670


	//   ....[2]....
        /*0328*/ 	.word	0x0000c5e0


	//   ....[3]....
        /*032c*/ 	.word	0x0000c850


	//----- nvinfo : EIATTR_VRC_CTA_INIT_COUNT
	.align		4
.L_58:
        /*0330*/ 	.byte	0x02, 0x4a
        /*0332*/ 	.byte	0x80
	.zero		1


	//----- nvinfo : EIATTR_MBARRIER_INSTR_OFFSETS
	.align		4
        /*0334*/ 	.byte	0x04, 0x39
        /*0336*/ 	.short	(.L_60 - .L_59)


	//   ....[0]....
.L_59:
        /*0338*/ 	.word	0x000002f0
        /*033c*/ 	.word	0x00000007
        /*0340*/ 	.word	0x00000000
        /*0344*/ 	.short	0x010a
        /*0346*/ 	.byte	0xff
	.zero		1


	//   ....[1]....
        /*0348*/ 	.word	0x00000310
        /*034c*/ 	.word	0x00000007
        /*0350*/ 	.word	0x00000000
        /*0354*/ 	.short	0x010a
        /*0356*/ 	.byte	0xff
	.zero		1


	//   ....[2]....
        /*0358*/ 	.word	0x000004e0
        /*035c*/ 	.word	0x00000009
        /*0360*/ 	.word	0x00000000
        /*0364*/ 	.short	0x010a
        /*0366*/ 	.byte	0xff
	.zero		1


	//   ....[3]....
        /*0368*/ 	.word	0x00000500
        /*036c*/ 	.word	0x00000009
        /*0370*/ 	.word	0x00000000
        /*0374*/ 	.short	0x010a
        /*0376*/ 	.byte	0xff
	.zero		1


	//   ....[4]....
        /*0378*/ 	.word	0x000005f0
        /*037c*/ 	.word	0x00000005
        /*0380*/ 	.word	0x00000000
        /*0384*/ 	.short	0x0101
        /*0386*/ 	.byte	0xff
	.zero		1


	//   ....[5]....
        /*0388*/ 	.word	0x00001be0
        /*038c*/ 	.word	0x000000ff
        /*0390*/ 	.word	0x00000000
        /*0394*/ 	.short	0x0100
        /*0396*/ 	.byte	0x0b
	.zero		1


	//   ....[6]....
        /*0398*/ 	.word	0x00001cc0
        /*039c*/ 	.word	0x000000ff
        /*03a0*/ 	.word	0x00013008
        /*03a4*/ 	.short	0x0100
        /*03a6*/ 	.byte	0x09
	.zero		1


	//   ....[7]....
        /*03a8*/ 	.word	0x00007e70
        /*03ac*/ 	.word	0x000000ff
        /*03b0*/ 	.word	0x00000000
        /*03b4*/ 	.short	0x010a
        /*03b6*/ 	.byte	0x0b
	.zero		1


	//   ....[8]....
        /*03b8*/ 	.word	0x0000a0c0
        /*03bc*/ 	.word	0x000000ff
        /*03c0*/ 	.word	0x00000000
        /*03c4*/ 	.short	0x010a
        /*03c6*/ 	.byte	0x0b
	.zero		1


	//   ....[9]....
        /*03c8*/ 	.word	0x0000a250
        /*03cc*/ 	.word	0x000000ff
        /*03d0*/ 	.word	0x00013000
        /*03d4*/ 	.short	0x0108
        /*03d6*/ 	.byte	0x09
	.zero		1


	//   ....[10]....
        /*03d8*/ 	.word	0x0000a2c0
        /*03dc*/ 	.word	0x000000ff
        /*03e0*/ 	.word	0x00013008
        /*03e4*/ 	.short	0x0108
        /*03e6*/ 	.byte	0x09
	.zero		1


	//   ....[11]....
        /*03e8*/ 	.word	0x0000c880
        /*03ec*/ 	.word	0x00000007
        /*03f0*/ 	.word	0x00000000
        /*03f4*/ 	.short	0x010a
        /*03f6*/ 	.byte	0xff
	.zero		1


	//   ....[12]....
        /*03f8*/ 	.word	0x0000c8e0
        /*03fc*/ 	.word	0x00000009
        /*0400*/ 	.word	0x00000000
        /*0404*/ 	.short	0x010a
        /*0406*/ 	.byte	0xff
	.zero		1


	//   ....[13]....
        /*0408*/ 	.word	0x0000c930
        /*040c*/ 	.word	0x000000ff
        /*0410*/ 	.word	0x00000000
        /*0414*/ 	.short	0x010a
        /*0416*/ 	.byte	0x0b
	.zero		1


	//   ....[14]....
        /*0418*/ 	.word	0x0000c960
        /*041c*/ 	.word	0x000000ff
        /*0420*/ 	.word	0x00000000
        /*0424*/ 	.short	0x010a
        /*0426*/ 	.byte	0x0b
	.zero		1


	//----- nvinfo : EIATTR_NUM_MBARRIERS
	.align		4
.L_60:
        /*0428*/ 	.byte	0x03, 0x38
        /*042a*/ 	.short	0x0002


	//----- nvinfo : EIATTR_EXIT_INSTR_OFFSETS
	.align		4
        /*042c*/ 	.byte	0x04, 0x1c
        /*042e*/ 	.short	(.L_62 - .L_61)


	//   ....[0]....
.L_61:
        /*0430*/ 	.word	0x0000c860


	//----- nvinfo : EIATTR_REQNTID
	.align		4
.L_62:
        /*0434*/ 	.byte	0x04, 0x10
        /*0436*/ 	.short	(.L_64 - .L_63)
.L_63:
        /*0438*/ 	.word	0x00000080
        /*043c*/ 	.word	0x00000001
        /*0440*/ 	.word	0x00000001


	//----- nvinfo : EIATTR_CRS_STACK_SIZE
	.align		4
.L_64:
        /*0444*/ 	.byte	0x04, 0x1e
        /*0446*/ 	.short	(.L_66 - .L_65)
.L_65:
        /*0448*/ 	.word	0x00000000


	//----- nvinfo : EIATTR_CBANK_PARAM_SIZE
	.align		4
.L_66:
        /*044c*/ 	.byte	0x03, 0x19
        /*044e*/ 	.short	0x0050


	//----- nvinfo : EIATTR_PARAM_CBANK
	.align		4
        /*0450*/ 	.byte	0x04, 0x0a
        /*0452*/ 	.short	(.L_68 - .L_67)
	.align		4
.L_67:
        /*0454*/ 	.word	index@(.nv.constant0.matmul_kernel)
        /*0458*/ 	.short	0x0380
        /*045a*/ 	.short	0x0050


	//----- nvinfo : EIATTR_SW_WAR
	.align		4
.L_68:
        /*045c*/ 	.byte	0x04, 0x36
        /*045e*/ 	.short	(.L_70 - .L_69)
.L_69:
        /*0460*/ 	.word	0x00000008
.L_70:


//--------------------- .nv.compat                --------------------------
	.section	.nv.compat,"",@"SHT_CUDA_COMPAT_INFO"
	.align	4
        /*0000*/ 	.byte	0x02, 0x02, 0x02, 0x00, 0x02, 0x05, 0x05, 0x00, 0x02, 0x03, 0x00, 0x00, 0x02, 0x06, 0x01, 0x00


//--------------------- .nv.callgraph             --------------------------
	.section	.nv.callgraph,"",@"SHT_CUDA_CALLGRAPH"
	.align	4
	.sectionentsize	8
	.align		4
        /*0000*/ 	.word	0x00000000
	.align		4
        /*0004*/ 	.word	0xffffffff
	.align		4
        /*0008*/ 	.word	0x00000000
	.align		4
        /*000c*/ 	.word	0xfffffffe
	.align		4
        /*0010*/ 	.word	0x00000000
	.align		4
        /*0014*/ 	.word	0xfffffffd
	.align		4
        /*0018*/ 	.word	0x00000000
	.align		4
        /*001c*/ 	.word	0xfffffffc


//--------------------- .text.matmul_kernel       --------------------------
	.section	.text.matmul_kernel,"ax",@progbits
	.align	128
        .global         matmul_kernel
        .type           matmul_kernel,@function
        .size           matmul_kernel,(.L_x_29 - matmul_kernel)
        .other          matmul_kernel,@"STO_CUDA_ENTRY STV_DEFAULT"
matmul_kernel:
.text.matmul_kernel:
[----:B------:R-:W1:Y:S01]  /*0000*/  LDC R1, c[0x0][0x37c] ;  /* 0x0000df00ff017b82 */ /* 0x000e620000000800 */
[----:B------:R-:W2:Y:S01]  /*0010*/  S2R R11, SR_TID.X ;  /* 0x00000000000b7919 */ /* 0x000ea20000002100 */
[----:B-1----:R-:W-:Y:S01]  /*0020*/  VIADD R1, R1, 0xffffff80 ;  /* 0xffffff8001017836 */ /* 0x002fe20000000000 */
[----:B--2---:R-:W-:-:S13]  /*0030*/  ISETP.GE.U32.AND P0, PT, R11, 0x20, PT ;  /* 0x000000200b00780c */ /* 0x004fda0003f06070 */
[----:B------:R-:W-:Y:S02]  /*0040*/  VOTEU.ANY UP0, P0 ;  /* 0x0000000000ff7886 */ /* 0x000fe40000000100 */
[----:B------:R-:W-:Y:S05]  /*0050*/  BRA.U UP0, `(.L_x_0) ;  /* 0x0000000500887547 */ /* 0x000fea000b800000 */
[----:B------:R-:W1:Y:S01]  /*0060*/  S2R R13, SR_CgaCtaId ;  /* 0x00000000000d7919 */ /* 0x000e620000008800 */
[----:B------:R-:W-:Y:S01]  /*0070*/  NOP ;  /* 0x0000000000007918 */ /* 0x000fe20000000000 */
[----:B------:R-:W-:-:S04]  /*0080*/  MOV R0, 0x40 ;  /* 0x0000004000007802 */ /* 0x000fc80000000f00 */
[----:B-1----:R-:W-:Y:S02]  /*0090*/  LEA R2, R13, R0, 0x18 ;  /* 0x000000000d027211 */ /* 0x002fe400078ec0ff */
[----:B------:R-:W-:-:S04]  /*00a0*/  MOV R0, 0x400 ;  /* 0x0000040000007802 */ /* 0x000fc80000000f00 */
[----:B------:R-:W1:Y:S01]  /*00b0*/  LDS.U8 R2, [R2] ;  /* 0x0000000002027984 */ /* 0x000e620000000000 */
[----:B------:R-:W-:Y:S02]  /*00c0*/  LEA R0, R13, R0, 0x18 ;  /* 0x000000000d007211 */ /* 0x000fe400078ec0ff */
[----:B-1----:R-:W-:-:S13]  /*00d0*/  ISETP.NE.AND P0, PT, R2, RZ, PT ;  /* 0x000000ff0200720c */ /* 0x002fda0003f05270 */
[----:B------:R-:W-:Y:S05]  /*00e0*/  @P0 BRA `(.L_x_1) ;  /* 0x00000004004c0947 */ /* 0x000fea0003800000 */
[C---:B------:R-:W-:Y:S02]  /*00f0*/  LOP3.LUT R2, R13.reuse, 0x1, RZ, 0xc0, !PT ;  /* 0x000000010d027812 */ /* 0x040fe400078ec0ff */
[----:B------:R-:W-:Y:S02]  /*0100*/  LOP3.LUT R5, R13, 0x1, RZ, 0x3c, !PT ;  /* 0x000000010d057812 */ /* 0x000fe400078e3cff */
[----:B------:R-:W-:-:S13]  /*0110*/  ISETP.NE.U32.AND P0, PT, R2, 0x1, PT ;  /* 0x000000010200780c */ /* 0x000fda0003f05070 */
[----:B------:R-:W-:Y:S05]  /*0120*/  @!P0 BRA `(.L_x_2) ;  /* 0x0000000000c08947 */ /* 0x000fea0003800000 */
[----:B------:R-:W-:Y:S01]  /*0130*/  ELECT P1, URZ, PT ;  /* 0x0000000000ff782f */ /* 0x000fe20003820000 */
[----:B------:R-:W-:-:S12]  /*0140*/  BSSY B0, `(.L_x_2) ;  /* 0x000002e000007945 */ /* 0x000fd80003800000 */
[----:B------:R-:W-:Y:S05]  /*0150*/  @!P1 BRA `(.L_x_3) ;  /* 0x0000000000b09947 */ /* 0x000fea0003800000 */
[----:B------:R-:W-:-:S05]  /*0160*/  UMOV UR4, 0x8 ;  /* 0x0000000800047882 */ /* 0x000fca0000000000 */
[----:B------:R-:W-:Y:S04]  /*0170*/  DEPBAR.LE SB1, 0x36 ;  /* 0x00009d800000791a */ /* 0x000fe80000000000 */
[----:B------:R-:W1:Y:S02]  /*0180*/  UTCATOMSWS.2CTA.FIND_AND_SET.ALIGN UP1, UR4, UR4 ;  /* 0x00000004000475e3 */ /* 0x000e640008220800 */
[----:B-1----:R-:W-:Y:S01]  /*0190*/  PLOP3.LUT P1, PT, PT, PT, UP1, 0x80, 0x8 ;  /* 0x000000000008781c */ /* 0x002fe20003f2f018 */
[----:B------:R-:W-:-:S03]  /*01a0*/  IMAD.U32 R4, RZ, RZ, UR4 ;  /* 0x00000004ff047e24 */ /* 0x000fc6000f8e00ff */
[----:B------:R-:W-:-:S04]  /*01b0*/  SEL R2, RZ, 0xffffffff, !P1 ;  /* 0xffffffffff027807 */ /* 0x000fc80004800000 */
[----:B------:R-:W-:-:S13]  /*01c0*/  ISETP.NE.AND P1, PT, R2, RZ, PT ;  /* 0x000000ff0200720c */ /* 0x000fda0003f25270 */
[----:B------:R-:W-:Y:S05]  /*01d0*/  @P1 BRA `(.L_x_4) ;  /* 0x0000000000241947 */ /* 0x000fea0003800000 */
.L_x_5:
[----:B------:R-:W-:Y:S05]  /*01e0*/  NANOSLEEP 0x64 ;  /* 0x000000640000795d */ /* 0x000fea0003800000 */
[----:B------:R-:W-:-:S05]  /*01f0*/  UMOV UR4, 0x8 ;  /* 0x0000000800047882 */ /* 0x000fca0000000000 */
[----:B------:R-:W-:Y:S04]  /*0200*/  DEPBAR.LE SB1, 0x36 ;  /* 0x00009d800000791a */ /* 0x000fe80000000000 */
[----:B------:R-:W1:Y:S02]  /*0210*/  UTCATOMSWS.2CTA.FIND_AND_SET.ALIGN UP1, UR4, UR4 ;  /* 0x00000004000475e3 */ /* 0x000e640008220800 */
[----:B-1----:R-:W-:Y:S01]  /*0220*/  PLOP3.LUT P1, PT, PT, PT, UP1, 0x80, 0x8 ;  /* 0x000000000008781c */ /* 0x002fe20003f2f018 */
[----:B------:R-:W-:-:S03]  /*0230*/  IMAD.U32 R4, RZ, RZ, UR4 ;  /* 0x00000004ff047e24 */ /* 0x000fc6000f8e00ff */
[----:B------:R-:W-:-:S04]  /*0240*/  SEL R2, RZ, 0xffffffff, !P1 ;  /* 0xffffffffff027807 */ /* 0x000fc80004800000 */
[----:B------:R-:W-:-:S13]  /*0250*/  ISETP.NE.AND P1, PT, R2, RZ, PT ;  /* 0x000000ff0200720c */ /* 0x000fda0003f25270 */
[----:B------:R-:W-:Y:S05]  /*0260*/  @!P1 BRA `(.L_x_5) ;  /* 0xfffffffc00dc9947 */ /* 0x000fea000383ffff */
.L_x_4:
[----:B------:R-:W-:Y:S01]  /*0270*/  MOV R2, 0x60 ;  /* 0x0000006000027802 */ /* 0x000fe20000000f00 */
[----:B------:R-:W-:Y:S01]  /*0280*/  IMAD.MOV.U32 R10, RZ, RZ, 0x4 ;  /* 0x00000004ff0a7424 */ /* 0x000fe200078e00ff */
[----:B------:R-:W-:Y:S01]  /*0290*/  MOV R3, 0x58 ;  /* 0x0000005800037802 */ /* 0x000fe20000000f00 */
[----:B------:R-:W-:Y:S01]  /*02a0*/  IMAD.MOV.U32 R15, RZ, RZ, 0xff ;  /* 0x000000ffff0f7424 */ /* 0x000fe200078e00ff */
[C---:B------:R-:W-:Y:S02]  /*02b0*/  LEA R6, R13.reuse, R2, 0x18 ;  /* 0x000000020d067211 */ /* 0x040fe400078ec0ff */
[----:B------:R-:W-:-:S03]  /*02c0*/  LEA R7, R13, R3, 0x18 ;  /* 0x000000030d077211 */ /* 0x000fc600078ec0ff */
[----:B------:R-:W1:Y:S02]  /*02d0*/  LDS R2, [R6] ;  /* 0x0000000006027984 */ /* 0x000e640000000800 */
[----:B-1----:R-:W-:-:S04]  /*02e0*/  IMAD.U32 R2, R2, -0x80000000, RZ ;  /* 0x8000000002027824 */ /* 0x002fc800078e00ff */
[----:B------:R-:W1:Y:S02]  /*02f0*/  SYNCS.PHASECHK.TRANS64.TRYWAIT P1, [R7+URZ], R2 ;  /* 0x00000002070075a7 */ /* 0x000e6400080211ff */
[----:B-1----:R-:W-:Y:S05]  /*0300*/  @P1 BRA `(.L_x_6) ;  /* 0x0000000000081947 */ /* 0x002fea0003800000 */
[----:B------:R-:W1:Y:S02]  /*0310*/  SYNCS.PHASECHK.TRANS64.TRYWAIT P1, [R7+URZ], R2 ;  /* 0x00000002070075a7 */ /* 0x000e6400080211ff */
[----:B-1----:R-:W-:Y:S05]  /*0320*/  @!P1 BRA `(.L_x_7) ;  /* 0x000000c400509947 */ /* 0x002fea0003800000 */
.L_x_6:
[C---:B------:R-:W-:Y:S01]  /*0330*/  PRMT R9, R5.reuse, 0x654, R7 ;  /* 0x0000065405097816 */ /* 0x040fe20000000007 */
[C---:B-1----:R-:W-:Y:S01]  /*0340*/  IMAD.SHL.U32 R3, R4.reuse, 0x20, RZ ;  /* 0x0000002004037824 */ /* 0x042fe200078e00ff */
[----:B------:R-:W-:Y:S01]  /*0350*/  PRMT R8, R5, 0x654, R0 ;  /* 0x0000065405087816 */ /* 0x000fe20000000000 */
[----:B------:R-:W-:Y:S01]  /*0360*/  IMAD.MOV.U32 R12, RZ, RZ, 0x1 ;  /* 0x00000001ff0c7424 */ /* 0x000fe200078e00ff */
[----:B------:R1:W-:Y:S01]  /*0370*/  SYNCS.ARRIVE.TRANS64.RED RZ, [R9+URZ], R10 ;  /* 0x0000000a09ff79a7 */ /* 0x0003e200080004ff */
[----:B------:R-:W-:Y:S01]  /*0380*/  VIADD R7, R4, 0x10 ;  /* 0x0000001004077836 */ /* 0x000fe20000000000 */
[----:B------:R2:W-:Y:S01]  /*0390*/  STS [R0], R3 ;  /* 0x0000000300007388 */ /* 0x0005e20000000800 */
[----:B------:R-:W-:-:S03]  /*03a0*/  SHF.L.U32 R2, R15, R4, RZ ;  /* 0x000000040f027219 */ /* 0x000fc600000006ff */
[----:B------:R-:W-:Y:S01]  /*03b0*/  SHF.L.U32 R7, R12, R7, RZ ;  /* 0x000000070c077219 */ /* 0x000fe200000006ff */
[----:B------:R2:W-:Y:S01]  /*03c0*/  STAS [R8.64], R4 ;  /* 0x0000000408007dbd */ /* 0x0005e2000c0008ff */
[----:B-1----:R-:W-:Y:S02]  /*03d0*/  MOV R10, 0x50 ;  /* 0x00000050000a7802 */ /* 0x002fe40000000f00 */
[----:B------:R-:W-:Y:S02]  /*03e0*/  LOP3.LUT R2, R7, R2, RZ, 0xfc, !PT ;  /* 0x0000000207027212 */ /* 0x000fe400078efcff */
[----:B------:R-:W-:-:S05]  /*03f0*/  LEA R7, R13, R10, 0x18 ;  /* 0x0000000a0d077211 */ /* 0x000fca00078ec0ff */
[----:B------:R2:W-:Y:S04]  /*0400*/  ATOMS.OR RZ, [R7], R2 ;  /* 0x0000000207ff738c */ /* 0x0005e80003000000 */
[----:B------:R2:W-:Y:S02]  /*0410*/  ATOMS.XOR RZ, [R6], R12 ;  /* 0x0000000c06ff738c */ /* 0x0005e40003800000 */
.L_x_3:
[----:B------:R-:W-:Y:S05]  /*0420*/  BSYNC B0 ;  /* 0x0000000000007941 */ /* 0x000fea0003800000 */
.L_x_2:
[----:B------:R-:W-:Y:S05]  /*0430*/  @P0 BRA `(.L_x_8) ;  /* 0x0000000000880947 */ /* 0x000fea0003800000 */
[----:B------:R-:W-:Y:S05]  /*0440*/  WARPSYNC.ALL ;  /* 0x0000000000007948 */ /* 0x000fea0003800000 */
[----:B------:R-:W-:Y:S01]  /*0450*/  NOP ;  /* 0x0000000000007918 */ /* 0x000fe20000000000 */
[----:B------:R-:W-:-:S13]  /*0460*/  ELECT P0, URZ, PT ;  /* 0x0000000000ff782f */ /* 0x000fda0003800000 */
[----:B------:R-:W-:Y:S05]  /*0470*/  @!P0 BRA `(.L_x_8) ;  /* 0x0000000000788947 */ /* 0x000fea0003800000 */
[----:B--2---:R-:W-:Y:S02]  /*0480*/  MOV R2, 0x60 ;  /* 0x0000006000027802 */ /* 0x004fe40000000f00 */
[----:B------:R-:W-:Y:S02]  /*0490*/  MOV R4, 0x58 ;  /* 0x0000005800047802 */ /* 0x000fe40000000f00 */
        /* <DEDUP_REMOVED lines=8> */
.L_x_9:
[----:B------:R-:W2:Y:S01]  /*0520*/  LDS R2, [R0] ;  /* 0x0000000000027984 */ /* 0x000ea20000000800 */
[----:B------:R-:W-:Y:S01]  /*0530*/  IMAD.MOV.U32 R7, RZ, RZ, 0xff ;  /* 0x000000ffff077424 */ /* 0x000fe200078e00ff */
[----:B------:R-:W-:Y:S01]  /*0540*/  PRMT R5, R5, 0x654, R9 ;  /* 0x0000065405057816 */ /* 0x000fe20000000009 */
[----:B------:R-:W-:Y:S02]  /*0550*/  IMAD.MOV.U32 R15, RZ, RZ, 0x1 ;  /* 0x00000001ff0f7424 */ /* 0x000fe400078e00ff */
[C---:B-12---:R-:W-:Y:S02]  /*0560*/  IMAD.SHL.U32 R3, R2.reuse, 0x20, RZ ;  /* 0x0000002002037824 */ /* 0x046fe400078e00ff */
[----:B------:R-:W-:Y:S01]  /*0570*/  VIADD R4, R2, 0x10 ;  /* 0x0000001002047836 */ /* 0x000fe20000000000 */
[----:B------:R-:W-:Y:S02]  /*0580*/  SHF.L.U32 R2, R7, R2, RZ ;  /* 0x0000000207027219 */ /* 0x000fe400000006ff */
[----:B------:R1:W-:Y:S02]  /*0590*/  STS [R0], R3 ;  /* 0x0000000300007388 */ /* 0x0003e40000000800 */
[----:B------:R-:W-:-:S02]  /*05a0*/  SHF.L.U32 R7, R15, R4, RZ ;  /* 0x000000040f077219 */ /* 0x000fc400000006ff */
[----:B------:R-:W-:Y:S02]  /*05b0*/  MOV R4, 0x50 ;  /* 0x0000005000047802 */ /* 0x000fe40000000f00 */
[----:B------:R-:W-:Y:S02]  /*05c0*/  LOP3.LUT R2, R7, R2, RZ, 0xfc, !PT ;  /* 0x0000000207027212 */ /* 0x000fe400078efcff */
[----:B------:R-:W-:-:S05]  /*05d0*/  LEA R13, R13, R4, 0x18 ;  /* 0x000000040d0d7211 */ /* 0x000fca00078ec0ff */
[----:B------:R1:W-:Y:S01]  /*05e0*/  ATOMS.OR RZ, [R13], R2 ;  /* 0x000000020dff738c */ /* 0x0003e20003000000 */
[----:B------:R1:W-:Y:S03]  /*05f0*/  SYNCS.ARRIVE.TRANS64.RED.A1T0 RZ, [R5+URZ], RZ ;  /* 0x000000ff05ff79a7 */ /* 0x0003e600081004ff */
[----:B------:R1:W-:Y:S01]  /*0600*/  ATOMS.XOR RZ, [R6], R15 ;  /* 0x0000000f06ff738c */ /* 0x0003e20003800000 */
[----:B------:R-:W-:Y:S05]  /*0610*/  BRA `(.L_x_8) ;  /* 0x0000000000107947 */ /* 0x000fea0003800000 */
.L_x_1:
[----:B------:R-:W-:Y:S01]  /*0620*/  IMAD.MOV.U32 R3, RZ, RZ, -0x1 ;  /* 0xffffffffff037424 */ /* 0x000fe200078e00ff */
[----:B------:R-:W-:-:S04]  /*0630*/  MOV R2, 0x660 ;  /* 0x0000066000027802 */ /* 0x000fc80000000f00 */
[----:B------:R1:W-:Y:S03]  /*0640*/  STS [R0], R3 ;  /* 0x0000000300007388 */ /* 0x0003e60000000800 */
[----:B-1----:R-:W-:Y:S05]  /*0650*/  CALL.REL.NOINC `($__internal_1_$__cuda_sm10x_tcgen05_guardrail_trap_phase_invalid_during_alloc) ;  /* 0x000000c000d87944 */ /* 0x002fea0003c00000 */
.L_x_8:
[----:B------:R-:W-:Y:S05]  /*0660*/  WARPSYNC.ALL ;  /* 0x0000000000007948 */ /* 0x000fea0003800000 */
[----:B------:R-:W-:Y:S01]  /*0670*/  NOP ;  /* 0x0000000000007918 */ /* 0x000fe20000000000 */
.L_x_0:
[----:B-12---:R-:W1:Y:S08]  /*0680*/  LDC.64 R12, c[0x0][0x398] ;  /* 0x0000e600ff0c7b82 */ /* 0x006e700000000a00 */
[----:B------:R-:W2:Y:S02]  /*0690*/  S2UR UR5, SR_CgaSize ;  /* 0x00000000000579c3 */ /* 0x000ea40000008a00 */
[----:B--2---:R-:W-:-:S12]  /*06a0*/  UIMAD UR5, UR5, -0xa0, URZ ;  /* 0xffffff60050578a4 */ /* 0x004fd8000f8e02ff */
[----:B------:R-:W2:Y:S01]  /*06b0*/  LDCU UR5, c[0x0][UR5+0x2b0] ;  /* 0x00005600050577ac */ /* 0x000ea20008000800 */
[----:B------:R-:W-:Y:S02]  /*06c0*/  LOP3.LUT R70, R11, 0x7f, RZ, 0xc0, !PT ;  /* 0x0000007f0b467812 */ /* 0x000fe400078ec0ff */
[----:B------:R-:W-:Y:S01]  /*06d0*/  SHF.R.U32.HI R71, RZ, 0x5, R11 ;  /* 0x00000005ff477819 */ /* 0x000fe2000001160b */
[----:B------:R-:W-:Y:S01]  /*06e0*/  UMOV UR9, 0x400 ;  /* 0x0000040000097882 */ /* 0x000fe20000000000 */
[----:B------:R-:W3:Y:S01]  /*06f0*/  LDCU.64 UR16, c[0x0][0x358] ;  /* 0x00006b00ff1077ac */ /* 0x000ee20008000a00 */
[----:B------:R-:W4:Y:S01]  /*0700*/  S2UR UR4, SR_CTAID.X ;  /* 0x00000000000479c3 */ /* 0x000f220000002500 */
[----:B------:R-:W2:Y:S07]  /*0710*/  LDCU.128 UR12, c[0x0][0x380] ;  /* 0x00007000ff0c77ac */ /* 0x000eae0008000c00 */
[----:B------:R-:W5:Y:S01]  /*0720*/  S2UR UR8, SR_CgaCtaId ;  /* 0x00000000000879c3 */ /* 0x000f620000008800 */
[----:B-1----:R-:W-:Y:S01]  /*0730*/  VIADD R0, R13, 0x3f ;  /* 0x0000003f0d007836 */ /* 0x002fe20000000000 */
[----:B------:R-:W-:-:S06]  /*0740*/  IABS R21, R13 ;  /* 0x0000000d00157213 */ /* 0x000fcc0000000000 */
[----:B------:R-:W1:Y:S01]  /*0750*/  LDC R73, c[0x0][0x3a0] ;  /* 0x0000e800ff497b82 */ /* 0x000e620000000800 */
[----:B------:R-:W-:Y:S02]  /*0760*/  IABS R20, R12 ;  /* 0x0000000c00147213 */ /* 0x000fe40000000000 */
[----:B------:R-:W-:Y:S02]  /*0770*/  SHF.R.S32.HI R3, RZ, 0x1f, R0 ;  /* 0x0000001fff037819 */ /* 0x000fe40000011400 */
[----:B----4-:R-:W-:Y:S02]  /*0780*/  I2FP.F32.U32 R5, UR4 ;  /* 0x0000000400057c45 */ /* 0x010fe40008201000 */
[----:B------:R-:W-:Y:S01]  /*0790*/  LEA.HI R3, R3, R0, RZ, 0x6 ;  /* 0x0000000003037211 */ /* 0x000fe200078f30ff */
[----:B------:R-:W4:Y:S02]  /*07a0*/  LDC.64 R76, c[0x0][0x3a8] ;  /* 0x0000ea00ff4c7b82 */ /* 0x000f240000000a00 */
[----:B--2---:R-:W-:Y:S01]  /*07b0*/  FMUL R5, R5, UR5 ;  /* 0x0000000505057c20 */ /* 0x004fe20008400000 */
[----:B------:R-:W-:Y:S01]  /*07c0*/  SHF.R.S32.HI R3, RZ, 0x6, R3 ;  /* 0x00000006ff037819 */ /* 0x000fe20000011403 */
[----:B-----5:R-:W-:-:S02]  /*07d0*/  ULOP3.LUT UR5, UR8, 0x1, URZ, 0xc0, !UPT ;  /* 0x0000000108057892 */ /* 0x020fc4000f8ec0ff */
[----:B------:R-:W-:Y:S02]  /*07e0*/  ULEA UR9, UR8, UR9, 0x18 ;  /* 0x0000000908097291 */ /* 0x000fe4000f8ec0ff */
[----:B------:R-:W-:Y:S01]  /*07f0*/  IMAD.SHL.U32 R4, R3, 0x8, RZ ;  /* 0x0000000803047824 */ /* 0x000fe200078e00ff */
[----:B------:R-:W-:Y:S01]  /*0800*/  F2I.U32.TRUNC.NTZ R5, R5 ;  /* 0x0000000500057305 */ /* 0x000fe2000020f000 */
[----:B------:R-:W-:Y:S01]  /*0810*/  USHF.L.U32 UR4, UR5, 0x5, URZ ;  /* 0x0000000505047899 */ /* 0x000fe200080006ff */
[----:B------:R-:W-:Y:S02]  /*0820*/  BAR.SYNC.DEFER_BLOCKING 0x0 ;  /* 0x0000000000007b1d */ /* 0x000fe40000010000 */
[----:B------:R-:W-:-:S04]  /*0830*/  IABS R7, R4 ;  /* 0x0000000400077213 */ /* 0x000fc80000000000 */
[----:B------:R-:W2:Y:S08]  /*0840*/  I2F.RP R0, R7 ;  /* 0x0000000700007306 */ /* 0x000eb00000209400 */
[----:B--2---:R-:W2:Y:S01]  /*0850*/  MUFU.RCP R0, R0 ;  /* 0x0000000000007308 */ /* 0x004ea20000001000 */
[----:B------:R-:W5:Y:S01]  /*0860*/  LDS R31, [UR9] ;  /* 0x00000009ff1f7984 */ /* 0x000f620008000800 */
[----:B--2---:R-:W-:Y:S01]  /*0870*/  VIADD R2, R0, 0xffffffe ;  /* 0x0ffffffe00027836 */ /* 0x004fe20000000000 */
[----:B------:R-:W-:-:S05]  /*0880*/  IABS R0, R5 ;  /* 0x0000000500007213 */ /* 0x000fca0000000000 */
[----:B------:R2:W1:Y:S02]  /*0890*/  F2I.FTZ.U32.TRUNC.NTZ R3, R2 ;  /* 0x0000000200037305 */ /* 0x000464000021f000 */
[----:B--2---:R-:W-:Y:S02]  /*08a0*/  IMAD.MOV.U32 R2, RZ, RZ, RZ ;  /* 0x000000ffff027224 */ /* 0x004fe400078e00ff */
[----:B-1----:R-:W-:-:S04]  /*08b0*/  IMAD.MOV R6, RZ, RZ, -R3 ;  /* 0x000000ffff067224 */ /* 0x002fc800078e0a03 */
[----:B------:R-:W-:Y:S01]  /*08c0*/  IMAD R9, R6, R7, RZ ;  /* 0x0000000706097224 */ /* 0x000fe200078e02ff */
[----:B------:R-:W-:Y:S02]  /*08d0*/  IABS R6, R4 ;  /* 0x0000000400067213 */ /* 0x000fe40000000000 */
[----:B-----5:R-:W-:Y:S01]  /*08e0*/  R2UR UR18, R31 ;  /* 0x000000001f1272ca */ /* 0x020fe200000e0000 */
[----:B------:R-:W-:-:S04]  /*08f0*/  IMAD.HI.U32 R3, R3, R9, R2 ;  /* 0x0000000903037227 */ /* 0x000fc800078e0002 */
[----:B------:R-:W-:Y:S02]  /*0900*/  IMAD.MOV R2, RZ, RZ, -R6 ;  /* 0x000000ffff027224 */ /* 0x000fe400078e0a06 */
[----:B------:R-:W-:-:S04]  /*0910*/  IMAD.HI.U32 R3, R3, R0, RZ ;  /* 0x0000000003037227 */ /* 0x000fc800078e00ff */
[----:B------:R-:W-:Y:S01]  /*0920*/  IMAD R0, R3, R2, R0 ;  /* 0x0000000203007224 */ /* 0x000fe200078e0200 */
[----:B------:R-:W-:Y:S04]  /*0930*/  BAR.SYNC.DEFER_BLOCKING 0x0 ;  /* 0x0000000000007b1d */ /* 0x000fe80000010000 */
[----:B------:R-:W-:-:S13]  /*0940*/  ISETP.GT.U32.AND P1, PT, R7, R0, PT ;  /* 0x000000000700720c */ /* 0x000fda0003f24070 */
[----:B------:R-:W-:Y:S02]  /*0950*/  @!P1 IMAD.IADD R0, R0, 0x1, -R7 ;  /* 0x0000000100009824 */ /* 0x000fe400078e0a07 */
[----:B------:R-:W-:Y:S01]  /*0960*/  @!P1 VIADD R3, R3, 0x1 ;  /* 0x0000000103039836 */ /* 0x000fe20000000000 */
[----:B------:R-:W-:Y:S02]  /*0970*/  ISETP.NE.AND P1, PT, R4, RZ, PT ;  /* 0x000000ff0400720c */ /* 0x000fe40003f25270 */
[----:B------:R-:W-:Y:S02]  /*0980*/  ISETP.GE.U32.AND P0, PT, R0, R7, PT ;  /* 0x000000070000720c */ /* 0x000fe40003f06070 */
[----:B------:R-:W-:-:S04]  /*0990*/  LOP3.LUT R0, R5, R4, RZ, 0x3c, !PT ;  /* 0x0000000405007212 */ /* 0x000fc800078e3cff */
[----:B------:R-:W-:Y:S01]  /*09a0*/  ISETP.GE.AND P2, PT, R0, RZ, PT ;  /* 0x000000ff0000720c */ /* 0x000fe20003f46270 */
[----:B------:R-:W-:-:S06]  /*09b0*/  VIADD R0, R12, 0x1ff ;  /* 0x000001ff0c007836 */ /* 0x000fcc0000000000 */
[----:B------:R-:W-:-:S04]  /*09c0*/  @P0 VIADD R3, R3, 0x1 ;  /* 0x0000000103030836 */ /* 0x000fc80000000000 */
[----:B------:R-:W-:Y:S01]  /*09d0*/  IMAD.MOV.U32 R2, RZ, RZ, R3 ;  /* 0x000000ffff027224 */ /* 0x000fe200078e0003 */
[----:B------:R-:W-:-:S03]  /*09e0*/  SHF.R.S32.HI R3, RZ, 0x1f, R0 ;  /* 0x0000001fff037819 */ /* 0x000fc60000011400 */
[----:B------:R-:W-:Y:S01]  /*09f0*/  @!P2 IMAD.MOV R2, RZ, RZ, -R2 ;  /* 0x000000ffff02a224 */ /* 0x000fe200078e0a02 */
[----:B------:R-:W-:Y:S02]  /*0a00*/  @!P1 LOP3.LUT R2, RZ, R4, RZ, 0x33, !PT ;  /* 0x00000004ff029212 */ /* 0x000fe400078e33ff */
[----:B------:R-:W-:-:S03]  /*0a10*/  LEA.HI R3, R3, R0, RZ, 0x9 ;  /* 0x0000000003037211 */ /* 0x000fc600078f48ff */
[----:B------:R-:W-:Y:S02]  /*0a20*/  IMAD.SHL.U32 R14, R2, 0x8, RZ ;  /* 0x00000008020e7824 */ /* 0x000fe400078e00ff */
[----:B------:R-:W-:-:S03]  /*0a30*/  IMAD.MOV R2, RZ, RZ, -R2 ;  /* 0x000000ffff027224 */ /* 0x000fc600078e0a02 */
[----:B------:R-:W-:Y:S01]  /*0a40*/  LEA.HI.SX32 R3, R3, -R14, 0x17 ;  /* 0x8000000e03037211 */ /* 0x000fe200078fbaff */
[----:B------:R-:W-:Y:S02]  /*0a50*/  IMAD R8, R4, R2, R5 ;  /* 0x0000000204087224 */ /* 0x000fe400078e0205 */
[----:B------:R-:W-:Y:S01]  /*0a60*/  HFMA2 R2, -RZ, RZ, 0, 0 ;  /* 0x00000000ff027431 */ /* 0x000fe200000001ff */
[----:B------:R-:W-:Y:S02]  /*0a70*/  VIMNMX R17, PT, PT, R3, 0x8, PT ;  /* 0x0000000803117848 */ /* 0x000fe40003fe0100 */
[----:B------:R-:W-:Y:S02]  /*0a80*/  IABS R4, R8 ;  /* 0x0000000800047213 */ /* 0x000fe40000000000 */
[----:B------:R-:W-:-:S04]  /*0a90*/  IABS R7, R17 ;  /* 0x0000001100077213 */ /* 0x000fc80000000000 */
[----:B------:R-:W1:Y:S08]  /*0aa0*/  I2F.RP R0, R7 ;  /* 0x0000000700007306 */ /* 0x000e700000209400 */
[----:B-1----:R-:W1:Y:S02]  /*0ab0*/  MUFU.RCP R0, R0 ;  /* 0x0000000000007308 */ /* 0x002e640000001000 */
[----:B-1----:R-:W-:-:S06]  /*0ac0*/  VIADD R3, R0, 0xffffffe ;  /* 0x0ffffffe00037836 */ /* 0x002fcc0000000000 */
[----:B------:R-:W1:Y:S02]  /*0ad0*/  F2I.FTZ.U32.TRUNC.NTZ R3, R3 ;  /* 0x0000000300037305 */ /* 0x000e64000021f000 */
[----:B-1----:R-:W-:-:S04]  /*0ae0*/  IMAD.MOV R6, RZ, RZ, -R3 ;  /* 0x000000ffff067224 */ /* 0x002fc800078e0a03 */
[----:B------:R-:W-:Y:S01]  /*0af0*/  IMAD R5, R6, R7, RZ ;  /* 0x0000000706057224 */ /* 0x000fe200078e02ff */
[----:B------:R-:W-:-:S03]  /*0b00*/  IABS R6, R17 ;  /* 0x0000001100067213 */ /* 0x000fc60000000000 */
[----:B------:R-:W-:-:S04]  /*0b10*/  IMAD.HI.U32 R2, R3, R5, R2 ;  /* 0x0000000503027227 */ /* 0x000fc800078e0002 */
[----:B------:R-:W-:Y:S02]  /*0b20*/  IMAD.MOV.U32 R3, RZ, RZ, R4 ;  /* 0x000000ffff037224 */ /* 0x000fe400078e0004 */
[----:B------:R-:W-:Y:S02]  /*0b30*/  IMAD.MOV R0, RZ, RZ, -R6 ;  /* 0x000000ffff007224 */ /* 0x000fe400078e0a06 */
[----:B------:R-:W1:Y:S01]  /*0b40*/  I2F.RP R6, R21 ;  /* 0x0000001500067306 */ /* 0x000e620000209400 */
[----:B------:R-:W-:-:S04]  /*0b50*/  IMAD.HI.U32 R2, R2, R3, RZ ;  /* 0x0000000302027227 */ /* 0x000fc800078e00ff */
[----:B------:R-:W-:-:S03]  /*0b60*/  IMAD R0, R2, R0, R3 ;  /* 0x0000000002007224 */ /* 0x000fc600078e0203 */
[----:B------:R-:W2:Y:S02]  /*0b70*/  I2F.RP R3, R20 ;  /* 0x0000001400037306 */ /* 0x000ea40000209400 */
[----:B------:R-:W-:-:S06]  /*0b80*/  ISETP.GT.U32.AND P1, PT, R7, R0, PT ;  /* 0x000000000700720c */ /* 0x000fcc0003f24070 */
[----:B-1----:R-:W1:Y:S07]  /*0b90*/  MUFU.RCP R6, R6 ;  /* 0x0000000600067308 */ /* 0x002e6e0000001000 */
[----:B------:R-:W-:Y:S01]  /*0ba0*/  @!P1 IMAD.IADD R0, R0, 0x1, -R7 ;  /* 0x0000000100009824 */ /* 0x000fe200078e0a07 */
[----:B--2---:R-:W2:Y:S01]  /*0bb0*/  MUFU.RCP R3, R3 ;  /* 0x0000000300037308 */ /* 0x004ea20000001000 */
[----:B------:R-:W-:Y:S01]  /*0bc0*/  @!P1 VIADD R2, R2, 0x1 ;  /* 0x0000000102029836 */ /* 0x000fe20000000000 */
[----:B------:R-:W-:-:S02]  /*0bd0*/  ISETP.NE.AND P1, PT, R17, RZ, PT ;  /* 0x000000ff1100720c */ /* 0x000fc40003f25270 */
[----:B------:R-:W-:Y:S02]  /*0be0*/  ISETP.GE.U32.AND P0, PT, R0, R7, PT ;  /* 0x000000070000720c */ /* 0x000fe40003f06070 */
[----:B------:R-:W-:Y:S02]  /*0bf0*/  LOP3.LUT R0, R8, R17, RZ, 0x3c, !PT ;  /* 0x0000001108007212 */ /* 0x000fe400078e3cff */
[----:B------:R-:W-:Y:S01]  /*0c00*/  SHF.R.U32.HI R7, RZ, 0x5, R11 ;  /* 0x00000005ff077819 */ /* 0x000fe2000001160b */
[----:B-1----:R-:W-:Y:S01]  /*0c10*/  VIADD R4, R6, 0xffffffe ;  /* 0x0ffffffe06047836 */ /* 0x002fe20000000000 */
[----:B------:R-:W-:Y:S02]  /*0c20*/  ISETP.GE.AND P2, PT, R0, RZ, PT ;  /* 0x000000ff0000720c */ /* 0x000fe40003f46270 */
[----:B------:R-:W-:Y:S01]  /*0c30*/  SGXT.U32 R7, R7, 0x2 ;  /* 0x000000020707781a */ /* 0x000fe20000000000 */
[----:B------:R1:W5:Y:S04]  /*0c40*/  F2I.FTZ.U32.TRUNC.NTZ R5, R4 ;  /* 0x0000000400057305 */ /* 0x000368000021f000 */
[----:B------:R-:W-:-:S02]  /*0c50*/  @P0 VIADD R2, R2, 0x1 ;  /* 0x0000000102020836 */ /* 0x000fc40000000000 */
[----:B--2---:R-:W-:Y:S02]  /*0c60*/  VIADD R3, R3, 0xffffffe ;  /* 0x0ffffffe03037836 */ /* 0x004fe40000000000 */
[----:B-1----:R-:W-:Y:S02]  /*0c70*/  IMAD.MOV.U32 R4, RZ, RZ, RZ ;  /* 0x000000ffff047224 */ /* 0x002fe400078e00ff */
[----:B------:R-:W-:Y:S01]  /*0c80*/  @!P2 IMAD.MOV R2, RZ, RZ, -R2 ;  /* 0x000000ffff02a224 */ /* 0x000fe200078e0a02 */
[----:B------:R-:W-:Y:S01]  /*0c90*/  @!P1 LOP3.LUT R2, RZ, R17, RZ, 0x33, !PT ;  /* 0x00000011ff029212 */ /* 0x000fe200078e33ff */
[----:B------:R-:W1:Y:S01]  /*0ca0*/  F2I.FTZ.U32.TRUNC.NTZ R3, R3 ;  /* 0x0000000300037305 */ /* 0x000e62000021f000 */
[----:B-----5:R-:W-:-:S03]  /*0cb0*/  IMAD.MOV R6, RZ, RZ, -R5 ;  /* 0x000000ffff067224 */ /* 0x020fc600078e0a05 */
[----:B------:R-:W-:Y:S02]  /*0cc0*/  IMAD.SHL.U32 R0, R2, 0x40, RZ ;  /* 0x0000004002007824 */ /* 0x000fe400078e00ff */
[----:B------:R-:W-:Y:S02]  /*0cd0*/  IMAD R9, R6, R21, RZ ;  /* 0x0000001506097224 */ /* 0x000fe400078e02ff */
[----:B------:R-:W-:Y:S01]  /*0ce0*/  IMAD.MOV R2, RZ, RZ, -R2 ;  /* 0x000000ffff027224 */ /* 0x000fe200078e0a02 */
[----:B------:R-:W-:Y:S01]  /*0cf0*/  LOP3.LUT R7, R0, UR4, R7, 0xfe, !PT ;  /* 0x0000000400077c12 */ /* 0x000fe2000f8efe07 */
[----:B------:R-:W-:Y:S01]  /*0d00*/  IMAD.HI.U32 R6, R5, R9, R4 ;  /* 0x0000000905067227 */ /* 0x000fe200078e0004 */
[----:B------:R-:W2:Y:S02]  /*0d10*/  LDCU UR4, c[0x0][0x3a4] ;  /* 0x00007480ff0477ac */ /* 0x000ea40008000800 */
[----:B------:R-:W-:Y:S01]  /*0d20*/  IABS R10, R7 ;  /* 0x00000007000a7213 */ /* 0x000fe20000000000 */
[----:B------:R-:W-:Y:S01]  /*0d30*/  IMAD R2, R17, R2, R8 ;  /* 0x0000000211027224 */ /* 0x000fe200078e0208 */
[C---:B------:R-:W-:Y:S01]  /*0d40*/  LOP3.LUT R26, R7.reuse, 0x4, RZ, 0xfc, !PT ;  /* 0x00000004071a7812 */ /* 0x040fe200078efcff */
[----:B-1----:R-:W-:Y:S01]  /*0d50*/  IMAD.MOV R9, RZ, RZ, -R3 ;  /* 0x000000ffff097224 */ /* 0x002fe200078e0a03 */
[----:B------:R-:W-:Y:S01]  /*0d60*/  LOP3.LUT R29, R7, 0x10, RZ, 0xfc, !PT ;  /* 0x00000010071d7812 */ /* 0x000fe200078efcff */
[----:B------:R-:W-:Y:S01]  /*0d70*/  IMAD.HI.U32 R5, R6, R10, RZ ;  /* 0x0000000a06057227 */ /* 0x000fe200078e00ff */
[----:B------:R-:W-:-:S02]  /*0d80*/  IABS R15, R26 ;  /* 0x0000001a000f7213 */ /* 0x000fc40000000000 */
[----:B------:R-:W-:Y:S01]  /*0d90*/  LOP3.LUT R27, R7, 0x8, RZ, 0xfc, !PT ;  /* 0x00000008071b7812 */ /* 0x000fe200078efcff */
[----:B------:R-:W-:Y:S01]  /*0da0*/  IMAD.IADD R4, R14, 0x1, R2 ;  /* 0x000000010e047824 */ /* 0x000fe200078e0202 */
[----:B------:R-:W-:Y:S01]  /*0db0*/  IABS R24, R29 ;  /* 0x0000001d00187213 */ /* 0x000fe20000000000 */
[----:B------:R-:W-:Y:S01]  /*0dc0*/  IMAD R9, R9, R20, RZ ;  /* 0x0000001409097224 */ /* 0x000fe200078e02ff */
[----:B------:R-:W-:Y:S01]  /*0dd0*/  LOP3.LUT R28, R7, 0xc, RZ, 0xfc, !PT ;  /* 0x0000000c071c7812 */ /* 0x000fe200078efcff */
[----:B------:R-:W-:Y:S01]  /*0de0*/  IMAD.MOV.U32 R2, RZ, RZ, RZ ;  /* 0x000000ffff027224 */ /* 0x000fe200078e00ff */
[----:B------:R-:W-:Y:S01]  /*0df0*/  IABS R22, R27 ;  /* 0x0000001b00167213 */ /* 0x000fe20000000000 */
[----:B------:R-:W-:Y:S01]  /*0e00*/  IMAD.MOV R14, RZ, RZ, -R5 ;  /* 0x000000ffff0e7224 */ /* 0x000fe200078e0a05 */
[----:B------:R-:W-:Y:S01]  /*0e10*/  IABS R23, R28 ;  /* 0x0000001c00177213 */ /* 0x000fe20000000000 */
[----:B------:R-:W-:Y:S01]  /*0e20*/  IMAD.HI.U32 R5, R3, R9, R2 ;  /* 0x0000000903057227 */ /* 0x000fe200078e0002 */
[----:B------:R-:W-:Y:S01]  /*0e30*/  LEA R3, R4, UR5, 0x1 ;  /* 0x0000000504037c11 */ /* 0x000fe2000f8e08ff */
[----:B------:R-:W-:Y:S01]  /*0e40*/  UMOV UR5, 0x1 ;  /* 0x0000000100057882 */ /* 0x000fe20000000000 */
[----:B------:R-:W-:Y:S01]  /*0e50*/  LOP3.LUT R30, R7, 0x1c, RZ, 0xfc, !PT ;  /* 0x0000001c071e7812 */ /* 0x000fe200078efcff */
[----:B------:R-:W-:-:S04]  /*0e60*/  IMAD.HI.U32 R8, R6, R15, RZ ;  /* 0x0000000f06087227 */ /* 0x000fc800078e00ff */
[----:B------:R-:W-:Y:S02]  /*0e70*/  IMAD.U32 R2, R3, 0x100, R70 ;  /* 0x0000010003027824 */ /* 0x000fe400078e0046 */
[----:B------:R-:W-:Y:S02]  /*0e80*/  IMAD.MOV R16, RZ, RZ, -R8 ;  /* 0x000000ffff107224 */ /* 0x000fe400078e0a08 */
[----:B------:R-:W-:Y:S02]  /*0e90*/  VIADD R3, R2, 0x80 ;  /* 0x0000008002037836 */ /* 0x000fe40000000000 */
[C---:B------:R-:W-:Y:S01]  /*0ea0*/  IMAD R9, R21.reuse, R16, R15 ;  /* 0x0000001015097224 */ /* 0x040fe200078e020f */
[----:B------:R-:W-:Y:S01]  /*0eb0*/  IABS R16, R2 ;  /* 0x0000000200107213 */ /* 0x000fe20000000000 */
[----:B------:R-:W-:Y:S01]  /*0ec0*/  IMAD.HI.U32 R15, R6, R24, RZ ;  /* 0x00000018060f7227 */ /* 0x000fe200078e00ff */
[----:B------:R-:W-:Y:S02]  /*0ed0*/  IABS R18, R3 ;  /* 0x0000000300127213 */ /* 0x000fe40000000000 */
[----:B------:R-:W-:Y:S01]  /*0ee0*/  ISETP.GT.U32.AND P6, PT, R21, R9, PT ;  /* 0x000000091500720c */ /* 0x000fe20003fc4070 */
[----:B------:R-:W-:-:S04]  /*0ef0*/  IMAD.HI.U32 R4, R5, R16, RZ ;  /* 0x0000001005047227 */ /* 0x000fc800078e00ff */
[----:B------:R-:W-:-:S04]  /*0f00*/  IMAD.HI.U32 R5, R5, R18, RZ ;  /* 0x0000001205057227 */ /* 0x000fc800078e00ff */
[----:B------:R-:W-:Y:S02]  /*0f10*/  IMAD.MOV R19, RZ, RZ, -R5 ;  /* 0x000000ffff137224 */ /* 0x000fe400078e0a05 */
[----:B------:R-:W-:Y:S02]  /*0f20*/  IMAD R8, R21, R14, R10 ;  /* 0x0000000e15087224 */ /* 0x000fe400078e020a */
[----:B------:R-:W-:-:S03]  /*0f30*/  IMAD.HI.U32 R10, R6, R22, RZ ;  /* 0x00000016060a7227 */ /* 0x000fc600078e00ff */
[----:B------:R-:W-:Y:S01]  /*0f40*/  ISETP.GT.U32.AND P3, PT, R21, R8, PT ;  /* 0x000000081500720c */ /* 0x000fe20003f64070 */
[----:B------:R-:W-:Y:S02]  /*0f50*/  IMAD.MOV R25, RZ, RZ, -R15 ;  /* 0x000000ffff197224 */ /* 0x000fe400078e0a0f */
[----:B------:R-:W-:Y:S02]  /*0f60*/  IMAD R15, R20, R19, R18 ;  /* 0x00000013140f7224 */ /* 0x000fe400078e0212 */
[----:B------:R-:W-:-:S03]  /*0f70*/  IMAD.HI.U32 R14, R6, R23, RZ ;  /* 0x00000017060e7227 */ /* 0x000fc600078e00ff */
[C---:B------:R-:W-:Y:S01]  /*0f80*/  ISETP.GT.U32.AND P1, PT, R20.reuse, R15, PT ;  /* 0x0000000f1400720c */ /* 0x040fe20003f24070 */
[----:B------:R-:W-:Y:S02]  /*0f90*/  IMAD.MOV R10, RZ, RZ, -R10 ;  /* 0x000000ffff0a7224 */ /* 0x000fe400078e0a0a */
[----:B------:R-:W-:Y:S02]  /*0fa0*/  IMAD.MOV R17, RZ, RZ, -R4 ;  /* 0x000000ffff117224 */ /* 0x000fe400078e0a04 */
[----:B------:R-:W-:Y:S02]  /*0fb0*/  IMAD.MOV R14, RZ, RZ, -R14 ;  /* 0x000000ffff0e7224 */ /* 0x000fe400078e0a0e */
[C---:B------:R-:W-:Y:S02]  /*0fc0*/  IMAD R4, R21.reuse, R10, R22 ;  /* 0x0000000a15047224 */ /* 0x040fe400078e0216 */
[C---:B------:R-:W-:Y:S02]  /*0fd0*/  IMAD R10, R20.reuse, R17, R16 ;  /* 0x00000011140a7224 */ /* 0x040fe400078e0210 */
[C---:B------:R-:W-:Y:S01]  /*0fe0*/  IMAD R5, R21.reuse, R14, R23 ;  /* 0x0000000e15057224 */ /* 0x040fe200078e0217 */
[----:B------:R-:W-:Y:S01]  /*0ff0*/  IABS R23, R30 ;  /* 0x0000001e00177213 */ /* 0x000fe20000000000 */
[----:B------:R-:W-:Y:S01]  /*1000*/  IMAD R14, R21, R25, R24 ;  /* 0x00000019150e7224 */ /* 0x000fe200078e0218 */
[----:B------:R-:W-:Y:S01]  /*1010*/  LOP3.LUT R24, R7, 0x14, RZ, 0xfc, !PT ;  /* 0x0000001407187812 */ /* 0x000fe200078efcff */
[----:B------:R-:W-:Y:S01]  /*1020*/  @!P1 IMAD.IADD R15, R15, 0x1, -R20 ;  /* 0x000000010f0f9824 */ /* 0x000fe200078e0a14 */
[----:B------:R-:W-:Y:S01]  /*1030*/  LOP3.LUT R25, R7, 0x18, RZ, 0xfc, !PT ;  /* 0x0000001807197812 */ /* 0x000fe200078efcff */
[--C-:B------:R-:W-:Y:S01]  /*1040*/  @!P6 IMAD.IADD R9, R9, 0x1, -R21.reuse ;  /* 0x000000010909e824 */ /* 0x100fe200078e0a15 */
[----:B------:R-:W-:Y:S01]  /*1050*/  ISETP.GT.U32.AND P0, PT, R20, R10, PT ;  /* 0x0000000a1400720c */ /* 0x000fe20003f04070 */
[----:B------:R-:W-:Y:S01]  /*1060*/  @!P3 IMAD.IADD R8, R8, 0x1, -R21 ;  /* 0x000000010808b824 */ /* 0x000fe200078e0a15 */
[----:B------:R-:W-:-:S02]  /*1070*/  IABS R18, R24 ;  /* 0x0000001800127213 */ /* 0x000fc40000000000 */
[----:B------:R-:W-:Y:S02]  /*1080*/  IABS R19, R25 ;  /* 0x0000001900137213 */ /* 0x000fe40000000000 */
[----:B------:R-:W-:Y:S01]  /*1090*/  ISETP.GT.U32.AND P2, PT, R20, R15, PT ;  /* 0x0000000f1400720c */ /* 0x000fe20003f44070 */
[C---:B------:R-:W-:Y:S01]  /*10a0*/  IMAD.HI.U32 R16, R6.reuse, R18, RZ ;  /* 0x0000001206107227 */ /* 0x040fe200078e00ff */
[C---:B------:R-:W-:Y:S02]  /*10b0*/  ISETP.GT.U32.AND P4, PT, R21.reuse, R14, PT ;  /* 0x0000000e1500720c */ /* 0x040fe40003f84070 */
[----:B------:R-:W-:Y:S01]  /*10c0*/  ISETP.GT.U32.AND P5, PT, R21, R8, PT ;  /* 0x000000081500720c */ /* 0x000fe20003fa4070 */
[----:B------:R-:W-:-:S04]  /*10d0*/  IMAD.HI.U32 R17, R6, R19, RZ ;  /* 0x0000001306117227 */ /* 0x000fc800078e00ff */
[----:B------:R-:W-:-:S04]  /*10e0*/  IMAD.HI.U32 R6, R6, R23, RZ ;  /* 0x0000001706067227 */ /* 0x000fc800078e00ff */
[----:B------:R-:W-:Y:S02]  /*10f0*/  IMAD.MOV R16, RZ, RZ, -R16 ;  /* 0x000000ffff107224 */ /* 0x000fe400078e0a10 */
[----:B------:R-:W-:Y:S01]  /*1100*/  @!P0 IMAD.IADD R10, R10, 0x1, -R20 ;  /* 0x000000010a0a8824 */ /* 0x000fe200078e0a14 */
[C---:B------:R-:W-:Y:S01]  /*1110*/  ISETP.GT.U32.AND P0, PT, R21.reuse, R4, PT ;  /* 0x000000041500720c */ /* 0x040fe20003f04070 */
[----:B------:R-:W-:Y:S02]  /*1120*/  IMAD.MOV R22, RZ, RZ, -R17 ;  /* 0x000000ffff167224 */ /* 0x000fe400078e0a11 */
[----:B------:R-:W-:Y:S01]  /*1130*/  IMAD.MOV R6, RZ, RZ, -R6 ;  /* 0x000000ffff067224 */ /* 0x000fe200078e0a06 */
[----:B------:R-:W-:Y:S01]  /*1140*/  ISETP.GT.U32.AND P1, PT, R20, R10, PT ;  /* 0x0000000a1400720c */ /* 0x000fe20003f24070 */
[C---:B------:R-:W-:Y:S02]  /*1150*/  IMAD R17, R21.reuse, R16, R18 ;  /* 0x0000001015117224 */ /* 0x040fe400078e0212 */
[----:B------:R-:W-:-:S02]  /*1160*/  IMAD R18, R21, R22, R19 ;  /* 0x0000001615127224 */ /* 0x000fc400078e0213 */
[----:B------:R-:W-:Y:S02]  /*1170*/  IMAD R19, R21, R6, R23 ;  /* 0x0000000615137224 */ /* 0x000fe400078e0217 */
[----:B------:R-:W-:Y:S01]  /*1180*/  @!P2 IMAD.IADD R15, R15, 0x1, -R20 ;  /* 0x000000010f0fa824 */ /* 0x000fe200078e0a14 */
[C---:B------:R-:W-:Y:S01]  /*1190*/  ISETP.GT.U32.AND P2, PT, R21.reuse, R5, PT ;  /* 0x000000051500720c */ /* 0x040fe20003f44070 */
[--C-:B------:R-:W-:Y:S01]  /*11a0*/  @!P0 IMAD.IADD R4, R4, 0x1, -R21.reuse ;  /* 0x0000000104048824 */ /* 0x100fe200078e0a15 */
[C---:B------:R-:W-:Y:S01]  /*11b0*/  ISETP.GT.U32.AND P6, PT, R21.reuse, R19, PT ;  /* 0x000000131500720c */ /* 0x040fe20003fc4070 */
[--C-:B------:R-:W-:Y:S01]  /*11c0*/  @!P4 IMAD.IADD R14, R14, 0x1, -R21.reuse ;  /* 0x000000010e0ec824 */ /* 0x100fe200078e0a15 */
[----:B------:R-:W-:Y:S01]  /*11d0*/  ISETP.GT.U32.AND P3, PT, R21, R18, PT ;  /* 0x000000121500720c */ /* 0x000fe20003f64070 */
[----:B------:R-:W-:Y:S01]  /*11e0*/  @!P5 IMAD.IADD R8, R8, 0x1, -R21 ;  /* 0x000000010808d824 */ /* 0x000fe200078e0a15 */
[----:B------:R-:W-:Y:S01]  /*11f0*/  @!P1 IADD3 R10, PT, PT, R10, -R20, RZ ;  /* 0x800000140a0a9210 */ /* 0x000fe20007ffe0ff */
[----:B------:R-:W-:Y:S01]  /*1200*/  IMAD.SHL.U32 R6, R71, 0x200000, RZ ;  /* 0x0020000047067824 */ /* 0x000fe200078e00ff */
[----:B------:R-:W-:-:S02]  /*1210*/  ISETP.GT.U32.AND P1, PT, R21, R17, PT ;  /* 0x000000111500720c */ /* 0x000fc40003f24070 */
[----:B------:R-:W-:Y:S02]  /*1220*/  ISETP.GT.U32.AND P0, PT, R21, R9, PT ;  /* 0x000000091500720c */ /* 0x000fe40003f04070 */
[----:B------:R-:W-:Y:S01]  /*1230*/  ISETP.GE.AND P4, PT, R26, RZ, PT ;  /* 0x000000ff1a00720c */ /* 0x000fe20003f86270 */
[--C-:B------:R-:W-:Y:S01]  /*1240*/  @!P2 IMAD.IADD R5, R5, 0x1, -R21.reuse ;  /* 0x000000010505a824 */ /* 0x100fe200078e0a15 */
[----:B------:R-:W-:Y:S01]  /*1250*/  ISETP.GE.AND P2, PT, R7, RZ, PT ;  /* 0x000000ff0700720c */ /* 0x000fe20003f46270 */
[--C-:B------:R-:W-:Y:S01]  /*1260*/  @!P6 IMAD.IADD R19, R19, 0x1, -R21.reuse ;  /* 0x000000011313e824 */ /* 0x100fe200078e0a15 */
[C---:B------:R-:W-:Y:S01]  /*1270*/  ISETP.GT.U32.AND P6, PT, R21.reuse, R4, PT ;  /* 0x000000041500720c */ /* 0x040fe20003fc4070 */
[--C-:B------:R-:W-:Y:S01]  /*1280*/  @!P3 IMAD.IADD R18, R18, 0x1, -R21.reuse ;  /* 0x000000011212b824 */ /* 0x100fe200078e0a15 */
[----:B------:R-:W-:Y:S02]  /*1290*/  ISETP.GT.U32.AND P5, PT, R21, R5, PT ;  /* 0x000000051500720c */ /* 0x000fe40003fa4070 */
[----:B------:R-:W-:Y:S01]  /*12a0*/  LOP3.LUT R6, R6, 0x600000, RZ, 0xc0, !PT ;  /* 0x0060000006067812 */ /* 0x000fe200078ec0ff */
[--C-:B------:R-:W-:Y:S01]  /*12b0*/  @!P1 IMAD.IADD R17, R17, 0x1, -R21.reuse ;  /* 0x0000000111119824 */ /* 0x100fe200078e0a15 */
[----:B------:R-:W-:Y:S01]  /*12c0*/  ISETP.GT.U32.AND P1, PT, R21, R14, PT ;  /* 0x0000000e1500720c */ /* 0x000fe20003f24070 */
[----:B------:R-:W-:Y:S01]  /*12d0*/  @!P0 IMAD.IADD R9, R9, 0x1, -R21 ;  /* 0x0000000109098824 */ /* 0x000fe200078e0a15 */
[----:B------:R-:W-:-:S02]  /*12e0*/  ISETP.GT.U32.AND P3, PT, R21, R18, PT ;  /* 0x000000121500720c */ /* 0x000fc40003f64070 */
[----:B------:R-:W-:Y:S01]  /*12f0*/  ISETP.GT.U32.AND P0, PT, R21, R17, PT ;  /* 0x000000111500720c */ /* 0x000fe20003f04070 */
[----:B------:R-:W-:Y:S01]  /*1300*/  @!P4 IMAD.MOV R9, RZ, RZ, -R9 ;  /* 0x000000ffff09c224 */ /* 0x000fe200078e0a09 */
[----:B------:R-:W-:Y:S01]  /*1310*/  ISETP.GE.AND P4, PT, R27, RZ, PT ;  /* 0x000000ff1b00720c */ /* 0x000fe20003f86270 */
[--C-:B------:R-:W-:Y:S01]  /*1320*/  @!P6 IMAD.IADD R4, R4, 0x1, -R21.reuse ;  /* 0x000000010404e824 */ /* 0x100fe200078e0a15 */
[----:B------:R-:W-:Y:S01]  /*1330*/  ISETP.GE.AND P6, PT, R28, RZ, PT ;  /* 0x000000ff1c00720c */ /* 0x000fe20003fc6270 */
[----:B------:R-:W-:Y:S01]  /*1340*/  @!P2 IMAD.MOV R8, RZ, RZ, -R8 ;  /* 0x000000ffff08a224 */ /* 0x000fe200078e0a08 */
[----:B------:R-:W-:Y:S01]  /*1350*/  ISETP.GT.U32.AND P2, PT, R21, R19, PT ;  /* 0x000000131500720c */ /* 0x000fe20003f44070 */
[--C-:B------:R-:W-:Y:S01]  /*1360*/  @!P5 IMAD.IADD R5, R5, 0x1, -R21.reuse ;  /* 0x000000010505d824 */ /* 0x100fe200078e0a15 */
[----:B------:R-:W-:Y:S01]  /*1370*/  ISETP.GE.AND P5, PT, R29, RZ, PT ;  /* 0x000000ff1d00720c */ /* 0x000fe20003fa6270 */
[----:B------:R-:W-:Y:S01]  /*1380*/  @!P1 IMAD.IADD R14, R14, 0x1, -R21 ;  /* 0x000000010e0e9824 */ /* 0x000fe200078e0a15 */
[----:B------:R-:W-:Y:S01]  /*1390*/  R2UR UR10, R6 ;  /* 0x00000000060a72ca */ /* 0x000fe200000e0000 */
[----:B------:R-:W-:Y:S01]  /*13a0*/  IMAD.MOV.U32 R6, RZ, RZ, R5 ;  /* 0x000000ffff067224 */ /* 0x000fe200078e0005 */
[----:B------:R-:W-:Y:S01]  /*13b0*/  ISETP.GE.AND P1, PT, R24, RZ, PT ;  /* 0x000000ff1800720c */ /* 0x000fe20003f26270 */
[--C-:B------:R-:W-:Y:S01]  /*13c0*/  @!P0 IMAD.IADD R17, R17, 0x1, -R21.reuse ;  /* 0x0000000111118824 */ /* 0x100fe200078e0a15 */
[----:B------:R-:W-:Y:S01]  /*13d0*/  ISETP.GE.AND P0, PT, R25, RZ, PT ;  /* 0x000000ff1900720c */ /* 0x000fe20003f06270 */
[--C-:B------:R-:W-:Y:S01]  /*13e0*/  @!P3 IMAD.IADD R18, R18, 0x1, -R21.reuse ;  /* 0x000000011212b824 */ /* 0x100fe200078e0a15 */
[----:B------:R-:W-:Y:S01]  /*13f0*/  ISETP.GE.AND P3, PT, R30, RZ, PT ;  /* 0x000000ff1e00720c */ /* 0x000fe20003f66270 */
[----:B------:R-:W-:Y:S01]  /*1400*/  @!P6 IMAD.MOV R6, RZ, RZ, -R6 ;  /* 0x000000ffff06e224 */ /* 0x000fe200078e0a06 */
[----:B------:R-:W-:Y:S01]  /*1410*/  ISETP.GE.AND P6, PT, R2, RZ, PT ;  /* 0x000000ff0200720c */ /* 0x000fe20003fc6270 */
[----:B------:R-:W-:Y:S01]  /*1420*/  @!P4 IMAD.MOV R4, RZ, RZ, -R4 ;  /* 0x000000ffff04c224 */ /* 0x000fe200078e0a04 */
[----:B------:R-:W-:Y:S01]  /*1430*/  ISETP.GE.AND P4, PT, R3, RZ, PT ;  /* 0x000000ff0300720c */ /* 0x000fe20003f86270 */
[----:B------:R-:W-:Y:S01]  /*1440*/  IMAD.MOV.U32 R16, RZ, RZ, R14 ;  /* 0x000000ffff107224 */ /* 0x000fe200078e000e */
[----:B------:R-:W-:Y:S01]  /*1450*/  LOP3.LUT R5, RZ, R13, RZ, 0x33, !PT ;  /* 0x0000000dff057212 */ /* 0x000fe200078e33ff */
[----:B------:R-:W-:Y:S01]  /*1460*/  @!P2 IMAD.IADD R19, R19, 0x1, -R21 ;  /* 0x000000011313a824 */ /* 0x000fe200078e0a15 */
[----:B------:R-:W-:Y:S01]  /*1470*/  ISETP.NE.AND P2, PT, R13, RZ, PT ;  /* 0x000000ff0d00720c */ /* 0x000fe20003f45270 */
[----:B------:R-:W-:-:S02]  /*1480*/  @!P5 IMAD.MOV R16, RZ, RZ, -R16 ;  /* 0x000000ffff10d224 */ /* 0x000fc400078e0a10 */
[----:B------:R-:W-:Y:S01]  /*1490*/  @!P1 IMAD.MOV R17, RZ, RZ, -R17 ;  /* 0x000000ffff119224 */ /* 0x000fe200078e0a11 */
[C---:B------:R-:W-:Y:S01]  /*14a0*/  SEL R14, R5.reuse, R8, !P2 ;  /* 0x00000008050e7207 */ /* 0x040fe20005000000 */
[----:B------:R-:W-:Y:S01]  /*14b0*/  @!P0 IMAD.MOV R18, RZ, RZ, -R18 ;  /* 0x000000ffff128224 */ /* 0x000fe200078e0a12 */
[----:B------:R-:W-:Y:S01]  /*14c0*/  SEL R13, R5, R16, !P2 ;  /* 0x00000010050d7207 */ /* 0x000fe20005000000 */
[----:B------:R-:W-:Y:S01]  /*14d0*/  IMAD.MOV.U32 R16, RZ, RZ, R15 ;  /* 0x000000ffff107224 */ /* 0x000fe200078e000f */
[----:B------:R-:W-:Y:S01]  /*14e0*/  ISETP.NE.AND P0, PT, R12, RZ, PT ;  /* 0x000000ff0c00720c */ /* 0x000fe20003f05270 */
[----:B------:R-:W-:Y:S01]  /*14f0*/  @!P3 IMAD.MOV R19, RZ, RZ, -R19 ;  /* 0x000000ffff13b224 */ /* 0x000fe200078e0a13 */
[----:B------:R-:W-:Y:S01]  /*1500*/  LOP3.LUT R15, RZ, R12, RZ, 0x33, !PT ;  /* 0x0000000cff0f7212 */ /* 0x000fe200078e33ff */
[----:B------:R-:W-:Y:S01]  /*1510*/  VIADD R12, R73, 0xffffffff ;  /* 0xffffffff490c7836 */ /* 0x000fe20000000000 */
[----:B------:R-:W-:Y:S01]  /*1520*/  @!P6 IADD3 R10, PT, PT, -R10, RZ, RZ ;  /* 0x000000ff0a0ae210 */ /* 0x000fe20007ffe1ff */
[----:B------:R-:W-:Y:S01]  /*1530*/  @!P4 IMAD.MOV R16, RZ, RZ, -R16 ;  /* 0x000000ffff10c224 */ /* 0x000fe200078e0a10 */
[----:B------:R-:W-:-:S02]  /*1540*/  SEL R8, R5, R4, !P2 ;  /* 0x0000000405087207 */ /* 0x000fc40005000000 */
[C---:B------:R-:W-:Y:S02]  /*1550*/  SEL R9, R5.reuse, R9, !P2 ;  /* 0x0000000905097207 */ /* 0x040fe40005000000 */
[C---:B------:R-:W-:Y:S02]  /*1560*/  SEL R6, R5.reuse, R6, !P2 ;  /* 0x0000000605067207 */ /* 0x040fe40005000000 */
[----:B------:R-:W-:Y:S01]  /*1570*/  SEL R4, R5, R17, !P2 ;  /* 0x0000001105047207 */ /* 0x000fe20005000000 */
[----:B------:R-:W-:Y:S01]  /*1580*/  VIADD R17, R73, 0xfffffffe ;  /* 0xfffffffe49117836 */ /* 0x000fe20000000000 */
[----:B------:R-:W-:Y:S02]  /*1590*/  SEL R7, R5, R18, !P2 ;  /* 0x0000001205077207 */ /* 0x000fe40005000000 */
[----:B------:R-:W-:Y:S01]  /*15a0*/  SEL R214, R15, R10, !P0 ;  /* 0x0000000a0fd67207 */ /* 0x000fe20004000000 */
[----:B------:R-:W-:Y:S01]  /*15b0*/  VIADD R10, R73, 0xfffffffd ;  /* 0xfffffffd490a7836 */ /* 0x000fe20000000000 */
[----:B------:R-:W-:-:S02]  /*15c0*/  SEL R5, R5, R19, !P2 ;  /* 0x0000001305057207 */ /* 0x000fc40005000000 */
[----:B------:R-:W-:Y:S01]  /*15d0*/  ISETP.GE.U32.AND P2, PT, R12, 0x7fffffe0, PT ;  /* 0x7fffffe00c00780c */ /* 0x000fe20003f46070 */
[----:B------:R-:W-:Y:S01]  /*15e0*/  VIADD R12, R73, 0xffffffed ;  /* 0xffffffed490c7836 */ /* 0x000fe20000000000 */
[----:B------:R-:W-:Y:S01]  /*15f0*/  SEL R219, R15, R16, !P0 ;  /* 0x000000100fdb7207 */ /* 0x000fe20004000000 */
[C---:B------:R-:W-:Y:S01]  /*1600*/  VIADD R15, R73.reuse, 0xffffffec ;  /* 0xffffffec490f7836 */ /* 0x040fe20000000000 */
[----:B------:R-:W-:Y:S01]  /*1610*/  ISETP.GE.U32.AND P1, PT, R10, 0x7fffffde, PT ;  /* 0x7fffffde0a00780c */ /* 0x000fe20003f26070 */
[C---:B------:R-:W-:Y:S01]  /*1620*/  VIADD R10, R73.reuse, 0xffffffef ;  /* 0xffffffef490a7836 */ /* 0x040fe20000000000 */
[----:B------:R-:W-:Y:S01]  /*1630*/  ISETP.GE.U32.AND P6, PT, R12, 0x7fffffce, PT ;  /* 0x7fffffce0c00780c */ /* 0x000fe20003fc6070 */
[----:B------:R-:W-:Y:S01]  /*1640*/  VIADD R12, R73, 0xffffffe8 ;  /* 0xffffffe8490c7836 */ /* 0x000fe20000000000 */
[----:B------:R-:W-:Y:S01]  /*1650*/  ISETP.GE.U32.AND P0, PT, R15, 0x7fffffcd, PT ;  /* 0x7fffffcd0f00780c */ /* 0x000fe20003f06070 */
[----:B------:R-:W-:Y:S01]  /*1660*/  VIADD R16, R73, 0xffffffee ;  /* 0xffffffee49107836 */ /* 0x000fe20000000000 */
[----:B------:R-:W-:Y:S01]  /*1670*/  ISETP.GE.U32.AND P4, PT, R17, 0x7fffffdf, PT ;  /* 0x7fffffdf1100780c */ /* 0x000fe20003f86070 */
[----:B--2---:R-:W-:Y:S01]  /*1680*/  IMAD R214, R214, UR4, RZ ;  /* 0x00000004d6d67c24 */ /* 0x004fe2000f8e02ff */
[----:B------:R-:W-:Y:S01]  /*1690*/  ISETP.GE.U32.AND P5, PT, R10, 0x7fffffd0, PT ;  /* 0x7fffffd00a00780c */ /* 0x000fe20003fa6070 */
[C---:B------:R-:W-:Y:S01]  /*16a0*/  VIADD R10, R73.reuse, 0xffffffe9 ;  /* 0xffffffe9490a7836 */ /* 0x040fe20000000000 */
[----:B------:R-:W-:Y:S01]  /*16b0*/  SEL R17, RZ, 0x1, P0 ;  /* 0x00000001ff117807 */ /* 0x000fe20000000000 */
[----:B------:R-:W-:Y:S01]  /*16c0*/  IMAD.SHL.U32 R32, R214, 0x4, RZ ;  /* 0x00000004d6207824 */ /* 0x000fe200078e00ff */
[----:B------:R-:W-:Y:S01]  /*16d0*/  ISETP.GE.U32.AND P0, PT, R12, 0x7fffffc9, PT ;  /* 0x7fffffc90c00780c */ /* 0x000fe20003f06070 */
[----:B------:R-:W-:Y:S01]  /*16e0*/  VIADD R12, R73, 0xffffffea ;  /* 0xffffffea490c7836 */ /* 0x000fe20000000000 */
[----:B------:R-:W-:Y:S01]  /*16f0*/  ISETP.GE.U32.AND P3, PT, R16, 0x7fffffcf, PT ;  /* 0x7fffffcf1000780c */ /* 0x000fe20003f66070 */
[----:B------:R-:W-:Y:S01]  /*1700*/  IMAD R219, R219, UR4, RZ ;  /* 0x00000004dbdb7c24 */ /* 0x000fe2000f8e02ff */
[----:B------:R-:W-:Y:S01]  /*1710*/  SEL R18, RZ, 0x1fffe, P6 ;  /* 0x0001fffeff127807 */ /* 0x000fe20003000000 */
[----:B------:R1:W-:Y:S01]  /*1720*/  STL [R1+0x1c], R32 ;  /* 0x00001c2001007387 */ /* 0x0003e20000100800 */
[----:B------:R-:W-:Y:S01]  /*1730*/  ISETP.GE.U32.AND P6, PT, R10, 0x7fffffca, PT ;  /* 0x7fffffca0a00780c */ /* 0x000fe20003fc6070 */
[----:B------:R-:W-:Y:S01]  /*1740*/  VIADD R10, R73, 0xffffffeb ;  /* 0xffffffeb490a7836 */ /* 0x000fe20000000000 */
[----:B------:R-:W-:-:S02]  /*1750*/  SEL R15, RZ, 0x4, P3 ;  /* 0x00000004ff0f7807 */ /* 0x000fc40001800000 */
[----:B------:R-:W-:Y:S01]  /*1760*/  ISETP.GE.U32.AND P3, PT, R12, 0x7fffffcb, PT ;  /* 0x7fffffcb0c00780c */ /* 0x000fe20003f66070 */
[C---:B------:R-:W-:Y:S01]  /*1770*/  VIADD R12, R73.reuse, 0xffffffe4 ;  /* 0xffffffe4490c7836 */ /* 0x040fe20000000000 */
[----:B------:R-:W-:Y:S02]  /*1780*/  SEL R16, RZ, 0x7fff8, P5 ;  /* 0x0007fff8ff107807 */ /* 0x000fe40002800000 */
[----:B------:R-:W-:Y:S01]  /*1790*/  ISETP.GE.U32.AND P5, PT, R10, 0x7fffffcc, PT ;  /* 0x7fffffcc0a00780c */ /* 0x000fe20003fa6070 */
[C---:B------:R-:W-:Y:S01]  /*17a0*/  VIADD R10, R73.reuse, 0xffffffe5 ;  /* 0xffffffe5490a7836 */ /* 0x040fe20000000000 */
[----:B------:R-:W-:Y:S02]  /*17b0*/  SEL R21, RZ, 0x1, P0 ;  /* 0x00000001ff157807 */ /* 0x000fe40000000000 */
        /* <DEDUP_REMOVED lines=16> */
[----:B------:R-:W-:Y:S01]  /*18c0*/  VIADD R10, R73, 0xfffffffc ;  /* 0xfffffffc490a7836 */ /* 0x000fe20000000000 */
[----:B------:R-:W-:Y:S02]  /*18d0*/  SEL R29, RZ, 0x1fffe, P5 ;  /* 0x0001fffeff1d7807 */ /* 0x000fe40002800000 */
[----:B------:R-:W-:Y:S02]  /*18e0*/  ISETP.GE.U32.AND P5, PT, R12, 0x7fffffc4, PT ;  /* 0x7fffffc40c00780c */ /* 0x000fe40003fa6070 */
[----:B------:R-:W-:-:S02]  /*18f0*/  SEL R27, RZ, 0x4, P3 ;  /* 0x00000004ff1b7807 */ /* 0x000fc40001800000 */
[----:B------:R-:W-:Y:S02]  /*1900*/  SEL R24, RZ, 0x7fff8, P0 ;  /* 0x0007fff8ff187807 */ /* 0x000fe40000000000 */
[C---:B------:R-:W-:Y:S01]  /*1910*/  ISETP.NE.U32.AND P3, PT, R70.reuse, RZ, PT ;  /* 0x000000ff4600720c */ /* 0x040fe20003f65070 */
[----:B------:R-:W-:Y:S01]  /*1920*/  IMAD.SHL.U32 R70, R70, 0x4, RZ ;  /* 0x0000000446467824 */ /* 0x000fe200078e00ff */
[----:B------:R-:W-:Y:S02]  /*1930*/  SEL R26, RZ, 0x1fffe, P6 ;  /* 0x0001fffeff1a7807 */ /* 0x000fe40003000000 */
[----:B------:R-:W-:Y:S02]  /*1940*/  ISETP.GE.U32.AND P0, PT, R10, 0x7fffffdd, PT ;  /* 0x7fffffdd0a00780c */ /* 0x000fe40003f06070 */
[----:B------:R-:W-:Y:S01]  /*1950*/  SEL R28, RZ, 0x7fff8, P5 ;  /* 0x0007fff8ff1c7807 */ /* 0x000fe20002800000 */
[----:B-1-34-:R-:W-:Y:S10]  /*1960*/  BRA.U UP0, `(.L_x_11) ;  /* 0x0000000100187547 */ /* 0x01aff4000b800000 */
[----:B------:R-:W-:Y:S01]  /*1970*/  ELECT P5, URZ, PT ;  /* 0x0000000000ff782f */ /* 0x000fe200038a0000 */
[----:B------:R-:W-:Y:S01]  /*1980*/  IMAD.MOV.U32 R10, RZ, RZ, 0x1 ;  /* 0x00000001ff0a7424 */ /* 0x000fe200078e00ff */
[----:B------:R-:W-:Y:S01]  /*1990*/  UMOV UR4, 0x40 ;  /* 0x0000004000047882 */ /* 0x000fe20000000000 */
[----:B------:R-:W-:Y:S01]  /*19a0*/  UVIRTCOUNT.DEALLOC.SMPOOL 0x80 ;  /* 0x000000800000784c */ /* 0x000fe20000000000 */
[----:B------:R-:W-:-:S09]  /*19b0*/  ULEA UR4, UR8, UR4, 0x18 ;  /* 0x0000000408047291 */ /* 0x000fd2000f8ec0ff */
[----:B------:R1:W-:Y:S03]  /*19c0*/  @P5 STS.U8 [UR4], R10 ;  /* 0x0000000aff005988 */ /* 0x0003e60008000004 */
.L_x_11:
[----:B------:R-:W-:Y:S01]  /*19d0*/  UIADD3 UR10, UPT, UPT, UR18, UR10, URZ ;  /* 0x0000000a120a7290 */ /* 0x000fe2000fffe0ff */
[----:B------:R-:W-:Y:S01]  /*19e0*/  IADD3 R240, P5, PT, R32, UR12, RZ ;  /* 0x0000000c20f07c10 */ /* 0x000fe2000ffbe0ff */
[----:B------:R-:W-:Y:S01]  /*19f0*/  VOTEU.ALL UP1, P3 ;  /* 0x0000000000ff7886 */ /* 0x000fe20001820000 */
[----:B------:R-:W-:Y:S01]  /*1a00*/  UIADD3 UR11, UPT, UPT, UR9, 0x13000, URZ ;  /* 0x00013000090b7890 */ /* 0x000fe2000fffe0ff */
[----:B------:R-:W-:Y:S01]  /*1a10*/  IMAD.SHL.U32 R12, R219, 0x4, RZ ;  /* 0x00000004db0c7824 */ /* 0x000fe200078e00ff */
[----:B------:R-:W-:Y:S01]  /*1a20*/  LEA.HI.X.SX32 R241, R214, UR13, 0x2, P5 ;  /* 0x0000000dd6f17c11 */ /* 0x000fe2000a8f16ff */
[----:B-1----:R-:W-:Y:S01]  /*1a30*/  VIADD R10, R73, 0xfffffffb ;  /* 0xfffffffb490a7836 */ /* 0x002fe20000000000 */
[----:B------:R-:W-:-:S04]  /*1a40*/  @!UP1 UIADD3 UR6, UPT, UPT, -UR5, 0x100000, URZ ;  /* 0x0010000005069890 */ /* 0x000fc8000fffe1ff */
[----:B------:R-:W-:Y:S02]  /*1a50*/  @!UP1 USHF.L.U32 UR7, UR6, 0xb, URZ ;  /* 0x0000000b06079899 */ /* 0x000fe400080006ff */
[----:B------:R-:W-:Y:S01]  /*1a60*/  @!UP1 USHF.L.U32 UR6, UR6, 0x1, URZ ;  /* 0x0000000106069899 */ /* 0x000fe200080006ff */
[----:B------:R-:W-:Y:S01]  /*1a70*/  VOTEU.ALL UP2, P3 ;  /* 0x0000000000ff7886 */ /* 0x000fe20001840000 */
[----:B------:R-:W-:Y:S01]  /*1a80*/  STTM.x128 tmem[UR10], RZ ;  /* 0x000000ff000079ed */ /* 0x000fe200083c000a */
[----:B------:R-:W1:Y:S01]  /*1a90*/  FENCE.VIEW.ASYNC.T ;  /* 0x00000000000073c6 */ /* 0x000e620000000200 */
[----:B------:R-:W-:-:S04]  /*1aa0*/  @!UP1 UIADD3 UR4, UPT, UPT, -UR5, 0x100000, URZ ;  /* 0x0010000005049890 */ /* 0x000fc8000fffe1ff */
[----:B------:R-:W-:Y:S02]  /*1ab0*/  @!UP1 USHF.L.U32 UR5, UR4, 0xb, URZ ;  /* 0x0000000b04059899 */ /* 0x000fe400080006ff */
[----:B------:R-:W-:Y:S01]  /*1ac0*/  @!UP1 USHF.L.U32 UR4, UR4, 0x1, URZ ;  /* 0x0000000104049899 */ /* 0x000fe200080006ff */
[----:B-1----:R-:W-:Y:S01]  /*1ad0*/  BAR.SYNC.DEFER_BLOCKING 0x0 ;  /* 0x0000000000007b1d */ /* 0x002fe20000010000 */
[----:B------:R-:W-:Y:S01]  /*1ae0*/  IADD3 R238, P5, PT, R12, UR12, RZ ;  /* 0x0000000c0cee7c10 */ /* 0x000fe2000ffbe0ff */
[----:B------:R-:W-:Y:S01]  /*1af0*/  VIADD R252, R70, UR9 ;  /* 0x0000000946fc7c36 */ /* 0x000fe20008000000 */
[----:B------:R-:W-:Y:S01]  /*1b00*/  LOP3.LUT R43, R11, 0x1f, RZ, 0xc0, !PT ;  /* 0x0000001f0b2b7812 */ /* 0x000fe200078ec0ff */
[----:B------:R-:W-:Y:S01]  /*1b10*/  IMAD.WIDE R236, R76, 0x4, R240 ;  /* 0x000000044cec7825 */ /* 0x000fe200078e02f0 */
[----:B------:R-:W-:Y:S01]  /*1b20*/  LEA.HI.X.SX32 R239, R219, UR13, 0x2, P5 ;  /* 0x0000000ddbef7c11 */ /* 0x000fe2000a8f16ff */
[----:B------:R-:W-:Y:S01]  /*1b30*/  VOTEU.ALL UP1, P3 ;  /* 0x0000000000ff7886 */ /* 0x000fe20001820000 */
[----:B------:R-:W-:Y:S01]  /*1b40*/  ISETP.GE.U32.AND P5, PT, R10, 0x7fffffdc, PT ;  /* 0x7fffffdc0a00780c */ /* 0x000fe20003fa6070 */
[----:B------:R-:W-:Y:S01]  /*1b50*/  VIADD R10, R73, 0xfffffffa ;  /* 0xfffffffa490a7836 */ /* 0x000fe20000000000 */
[----:B------:R1:W-:Y:S01]  /*1b60*/  STL [R1+0x18], R12 ;  /* 0x0000180c01007387 */ /* 0x0003e20000100800 */
[----:B------:R-:W-:-:S04]  /*1b70*/  IMAD.WIDE R234, R76, 0x4, R238 ;  /* 0x000000044cea7825 */ /* 0x000fc800078e02ee */
[C---:B------:R-:W-:Y:S02]  /*1b80*/  IMAD.SHL.U32 R30, R76.reuse, 0x2, RZ ;  /* 0x000000024c1e7824 */ /* 0x040fe400078e00ff */
[----:B------:R-:W-:Y:S02]  /*1b90*/  IMAD R31, R76, 0x9, RZ ;  /* 0x000000094c1f7824 */ /* 0x000fe400078e02ff */
[C---:B------:R-:W-:Y:S01]  /*1ba0*/  IMAD.WIDE R232, R30.reuse, 0x4, R240 ;  /* 0x000000041ee87825 */ /* 0x040fe200078e02f0 */
[----:B------:R2:W-:Y:S03]  /*1bb0*/  STL [R1+0x7c], R30 ;  /* 0x00007c1e01007387 */ /* 0x0005e60000100800 */
[----:B------:R-:W-:Y:S01]  /*1bc0*/  IMAD.WIDE R230, R30, 0x4, R238 ;  /* 0x000000041ee67825 */ /* 0x000fe200078e02ee */
[----:B------:R-:W3:Y:S02]  /*1bd0*/  FENCE.VIEW.ASYNC.S ;  /* 0x00000000000073c6 */ /* 0x000ee40000000000 */
[----:B---3--:R-:W3:Y:S02]  /*1be0*/  @!UP1 SYNCS.EXCH.64 URZ, [UR11], UR6 ;  /* 0x000000060bff95b2 */ /* 0x008ee40008000100 */
[----:B---3--:R-:W-:Y:S01]  /*1bf0*/  BAR.SYNC.DEFER_BLOCKING 0x0 ;  /* 0x0000000000007b1d */ /* 0x008fe20000010000 */
[----:B-1----:R-:W-:-:S02]  /*1c00*/  IMAD R12, R76, 0x3, RZ ;  /* 0x000000034c0c7824 */ /* 0x002fc400078e02ff */
[----:B------:R-:W-:Y:S02]  /*1c10*/  IMAD.IADD R21, R21, 0x1, R22 ;  /* 0x0000000115157824 */ /* 0x000fe400078e0216 */
[----:B------:R-:W-:Y:S01]  /*1c20*/  IMAD.WIDE R228, R12, 0x4, R240 ;  /* 0x000000040ce47825 */ /* 0x000fe200078e02f0 */
[----:B------:R1:W-:Y:S03]  /*1c30*/  STL [R1+0x78], R12 ;  /* 0x0000780c01007387 */ /* 0x0003e60000100800 */
[----:B--2---:R-:W-:Y:S01]  /*1c40*/  IMAD.SHL.U32 R30, R76, 0x4, RZ ;  /* 0x000000044c1e7824 */ /* 0x004fe200078e00ff */
[----:B------:R-:W-:Y:S01]  /*1c50*/  LOP3.LUT R21, R21, 0x3, RZ, 0xc0, !PT ;  /* 0x0000000315157812 */ /* 0x000fe200078ec0ff */
[----:B------:R-:W-:-:S03]  /*1c60*/  IMAD.WIDE R226, R12, 0x4, R238 ;  /* 0x000000040ce27825 */ /* 0x000fc600078e02ee */
[----:B------:R2:W-:Y:S01]  /*1c70*/  STL [R1+0x74], R30 ;  /* 0x0000741e01007387 */ /* 0x0005e20000100800 */
[----:B------:R-:W-:Y:S01]  /*1c80*/  IMAD.WIDE R224, R30, 0x4, R240 ;  /* 0x000000041ee07825 */ /* 0x000fe200078e02f0 */
[----:B------:R-:W-:-:S03]  /*1c90*/  IADD3 R19, PT, PT, R21, R20, R19 ;  /* 0x0000001415137210 */ /* 0x000fc60007ffe013 */
[----:B-1----:R-:W-:Y:S02]  /*1ca0*/  IMAD R12, R76, 0x5, RZ ;  /* 0x000000054c0c7824 */ /* 0x002fe400078e02ff */
[----:B------:R-:W-:Y:S01]  /*1cb0*/  IMAD.WIDE R222, R30, 0x4, R238 ;  /* 0x000000041ede7825 */ /* 0x000fe200078e02ee */
[----:B------:R1:W3:Y:S02]  /*1cc0*/  @!UP2 SYNCS.EXCH.64 URZ, [UR9+0x13008], UR4 ;  /* 0x0130080409ffa5b2 */ /* 0x0002e40008000100 */
[----:B------:R-:W-:Y:S01]  /*1cd0*/  @!PT LDS RZ, [RZ] ;  /* 0x00000000fffff984 */ /* 0x000fe20000000800 */
[----:B------:R-:W-:Y:S01]  /*1ce0*/  @!PT LDS RZ, [RZ] ;  /* 0x00000000fffff984 */ /* 0x000fe20000000800 */
[----:B------:R-:W-:Y:S01]  /*1cf0*/  @!PT LDS RZ, [RZ] ;  /* 0x00000000fffff984 */ /* 0x000fe20000000800 */
[----:B---3--:R-:W-:Y:S01]  /*1d00*/  LDGSTS.E [R252], desc[UR16][R240.64], !P2 ;  /* 0x00000000f0fc7fae */ /* 0x008fe2000d1a1010 */
[----:B--2---:R-:W-:Y:S02]  /*1d10*/  IMAD R30, R76, 0x6, RZ ;  /* 0x000000064c1e7824 */ /* 0x004fe400078e02ff */
[----:B------:R-:W-:Y:S01]  /*1d20*/  IMAD.WIDE R220, R12, 0x4, R240 ;  /* 0x000000040cdc7825 */ /* 0x000fe200078e02f0 */
[----:B------:R-:W-:Y:S01]  /*1d30*/  LDGSTS.E [R252+0x200], desc[UR16][R238.64], !P2 ;  /* 0x00200000eefc7fae */ /* 0x000fe2000d1a1010 */
[----:B------:R-:W-:-:S02]  /*1d40*/  ISETP.GE.U32.AND P2, PT, R10, 0x7fffffdb, PT ;  /* 0x7fffffdb0a00780c */ /* 0x000fc40003f46070 */
[C---:B------:R-:W-:Y:S01]  /*1d50*/  VIADD R10, R73.reuse, 0xfffffff9 ;  /* 0xfffffff9490a7836 */ /* 0x040fe20000000000 */
[----:B------:R2:W-:Y:S01]  /*1d60*/  LDGSTS.E [R252+0x400], desc[UR16][R236.64], !P4 ;  /* 0x00400000ecfc7fae */ /* 0x0005e2000e1a1010 */
[----:B------:R-:W-:Y:S01]  /*1d70*/  IMAD.WIDE R212, R12, 0x4, R238 ;  /* 0x000000040cd47825 */ /* 0x000fe200078e02ee */
[----:B-1----:R-:W1:Y:S02]  /*1d80*/  LDCU UR4, c[0x0][0x3b0] ;  /* 0x00007600ff0477ac */ /* 0x002e640008000800 */
[----:B------:R3:W-:Y:S01]  /*1d90*/  LDGSTS.E [R252+0x600], desc[UR16][R234.64], !P4 ;  /* 0x00600000eafc7fae */ /* 0x0007e2000e1a1010 */
[----:B------:R-:W-:Y:S01]  /*1da0*/  ISETP.GE.U32.AND P4, PT, R10, 0x7fffffda, PT ;  /* 0x7fffffda0a00780c */ /* 0x000fe20003f86070 */
[C---:B------:R-:W-:Y:S01]  /*1db0*/  IMAD.WIDE R74, R30.reuse, 0x4, R240 ;  /* 0x000000041e4a7825 */ /* 0x040fe200078e02f0 */
[----:B------:R-:W-:Y:S01]  /*1dc0*/  IADD3 R10, PT, PT, R73, -0x8, RZ ;  /* 0xfffffff8490a7810 */ /* 0x000fe20007ffe0ff */
[----:B------:R4:W-:Y:S02]  /*1dd0*/  LDGSTS.E [R252+0x800], desc[UR16][R232.64], !P1 ;  /* 0x00800000e8fc7fae */ /* 0x0009e4000c9a1010 */
[----:B------:R-:W-:-:S02]  /*1de0*/  IMAD.WIDE R78, R30, 0x4, R238 ;  /* 0x000000041e4e7825 */ /* 0x000fc400078e02ee */
[----:B------:R5:W-:Y:S01]  /*1df0*/  LDGSTS.E [R252+0xa00], desc[UR16][R230.64], !P1 ;  /* 0x00a00000e6fc7fae */ /* 0x000be2000c9a1010 */
[----:B------:R-:W-:Y:S01]  /*1e00*/  ISETP.GE.U32.AND P1, PT, R10, 0x7fffffd9, PT ;  /* 0x7fffffd90a00780c */ /* 0x000fe20003f26070 */
[----:B------:R-:W-:Y:S02]  /*1e10*/  VIADD R10, R73, 0xfffffff7 ;  /* 0xfffffff7490a7836 */ /* 0x000fe40000000000 */
[----:B------:R1:W-:Y:S01]  /*1e20*/  LDGSTS.E [R252+0xc00], desc[UR16][R228.64], !P0 ;  /* 0x00c00000e4fc7fae */ /* 0x0003e2000c1a1010 */
[----:B------:R-:W-:-:S03]  /*1e30*/  IMAD.WIDE R88, R31, 0x4, R240 ;  /* 0x000000041f587825 */ /* 0x000fc600078e02f0 */
[----:B------:R1:W-:Y:S01]  /*1e40*/  LDGSTS.E [R252+0xe00], desc[UR16][R226.64], !P0 ;  /* 0x00e00000e2fc7fae */ /* 0x0003e2000c1a1010 */
[----:B------:R-:W-:Y:S01]  /*1e50*/  ISETP.GE.U32.AND P0, PT, R10, 0x7fffffd8, PT ;  /* 0x7fffffd80a00780c */ /* 0x000fe20003f06070 */
[----:B------:R-:W-:Y:S02]  /*1e60*/  VIADD R10, R73, 0xfffffff6 ;  /* 0xfffffff6490a7836 */ /* 0x000fe40000000000 */
[----:B------:R1:W-:Y:S01]  /*1e70*/  STL [R1+0x70], R12 ;  /* 0x0000700c01007387 */ /* 0x0003e20000100800 */
[----:B------:R-:W-:-:S03]  /*1e80*/  IMAD.WIDE R90, R31, 0x4, R238 ;  /* 0x000000041f5a7825 */ /* 0x000fc600078e02ee */
[----:B------:R2:W-:Y:S01]  /*1e90*/  LDGSTS.E [R252+0x1000], desc[UR16][R224.64], !P5 ;  /* 0x01000000e0fc7fae */ /* 0x0005e2000e9a1010 */
[----:B------:R-:W-:Y:S02]  /*1ea0*/  IMAD.IADD R25, R25, 0x1, R26 ;  /* 0x0000000119197824 */ /* 0x000fe400078e021a */
[----:B------:R-:W-:Y:S01]  /*1eb0*/  IMAD.IADD R17, R17, 0x1, R18 ;  /* 0x0000000111117824 */ /* 0x000fe200078e0212 */
[----:B------:R2:W-:Y:S01]  /*1ec0*/  STL [R1+0x6c], R30 ;  /* 0x00006c1e01007387 */ /* 0x0005e20000100800 */
[C---:B------:R-:W-:Y:S01]  /*1ed0*/  IMAD R18, R76.reuse, 0xc, RZ ;  /* 0x0000000c4c127824 */ /* 0x040fe200078e02ff */
[----:B------:R-:W-:Y:S01]  /*1ee0*/  LOP3.LUT R25, R25, 0x3, RZ, 0xc0, !PT ;  /* 0x0000000319197812 */ /* 0x000fe200078ec0ff */
[----:B-1----:R-:W-:Y:S01]  /*1ef0*/  IMAD R12, R76, 0x7, RZ ;  /* 0x000000074c0c7824 */ /* 0x002fe200078e02ff */
[----:B------:R1:W-:Y:S01]  /*1f00*/  LDGSTS.E [R252+0x1200], desc[UR16][R222.64], !P5 ;  /* 0x01200000defc7fae */ /* 0x0003e2000e9a1010 */
[----:B------:R-:W-:Y:S01]  /*1f10*/  ISETP.GE.U32.AND P5, PT, R10, 0x7fffffd7, PT ;  /* 0x7fffffd70a00780c */ /* 0x000fe20003fa6070 */
[----:B------:R-:W-:Y:S01]  /*1f20*/  VIADD R10, R73, 0xfffffff5 ;  /* 0xfffffff5490a7836 */ /* 0x000fe20000000000 */
[----:B------:R-:W-:Y:S01]  /*1f30*/  IADD3 R23, PT, PT, R25, R24, R23 ;  /* 0x0000001819177210 */ /* 0x000fe20007ffe017 */
[----:B------:R-:W-:Y:S01]  /*1f40*/  IMAD.WIDE R80, R12, 0x4, R240 ;  /* 0x000000040c507825 */ /* 0x000fe200078e02f0 */
[----:B------:R1:W-:Y:S01]  /*1f50*/  LDGSTS.E [R252+0x1400], desc[UR16][R220.64], !P2 ;  /* 0x01400000dcfc7fae */ /* 0x0003e2000d1a1010 */
[----:B------:R-:W-:-:S02]  /*1f60*/  LOP3.LUT R17, R17, 0x3, RZ, 0xc0, !PT ;  /* 0x0000000311117812 */ /* 0x000fc400078ec0ff */
[----:B--2---:R-:W-:Y:S01]  /*1f70*/  IMAD.SHL.U32 R30, R76, 0x8, RZ ;  /* 0x000000084c1e7824 */ /* 0x004fe200078e00ff */
[----:B------:R2:W-:Y:S01]  /*1f80*/  LDGSTS.E [R252+0x1600], desc[UR16][R212.64], !P2 ;  /* 0x01600000d4fc7fae */ /* 0x0005e2000d1a1010 */
[----:B------:R-:W-:Y:S01]  /*1f90*/  IMAD.WIDE R82, R12, 0x4, R238 ;  /* 0x000000040c527825 */ /* 0x000fe200078e02ee */
[----:B------:R-:W-:Y:S02]  /*1fa0*/  ISETP.GE.U32.AND P2, PT, R10, 0x7fffffd6, PT ;  /* 0x7fffffd60a00780c */ /* 0x000fe40003f46070 */
[----:B------:R1:W-:Y:S01]  /*1fb0*/  STL [R1+0x68], R12 ;  /* 0x0000680c01007387 */ /* 0x0003e20000100800 */
[C---:B------:R-:W-:Y:S01]  /*1fc0*/  IMAD.WIDE R84, R30.reuse, 0x4, R240 ;  /* 0x000000041e547825 */ /* 0x040fe200078e02f0 */
[----:B------:R-:W-:Y:S02]  /*1fd0*/  IADD3 R15, PT, PT, R17, R16, R15 ;  /* 0x00000010110f7210 */ /* 0x000fe40007ffe00f */
[----:B------:R2:W-:Y:S01]  /*1fe0*/  LDGSTS.E [R252+0x1800], desc[UR16][R74.64], !P4 ;  /* 0x018000004afc7fae */ /* 0x0005e2000e1a1010 */
[----:B------:R-:W-:-:S03]  /*1ff0*/  IMAD.WIDE R86, R30, 0x4, R238 ;  /* 0x000000041e567825 */ /* 0x000fc600078e02ee */
[----:B------:R2:W-:Y:S01]  /*2000*/  LDGSTS.E [R252+0x1a00], desc[UR16][R78.64], !P4 ;  /* 0x01a000004efc7fae */ /* 0x0005e2000e1a1010 */
[C---:B------:R-:W-:Y:S02]  /*2010*/  VIADD R10, R73.reuse, 0xfffffff4 ;  /* 0xfffffff4490a7836 */ /* 0x040fe40000000000 */
[C---:B-1----:R-:W-:Y:S01]  /*2020*/  VIADD R12, R73.reuse, 0xffffffe0 ;  /* 0xffffffe0490c7836 */ /* 0x042fe20000000000 */
[----:B------:R1:W-:Y:S01]  /*2030*/  LDGSTS.E [R252+0x1c00], desc[UR16][R80.64], !P1 ;  /* 0x01c0000050fc7fae */ /* 0x0003e2000c9a1010 */
[C---:B------:R-:W-:Y:S01]  /*2040*/  VIADD R16, R73.reuse, 0xfffffff0 ;  /* 0xfffffff049107836 */ /* 0x040fe20000000000 */
[----:B------:R-:W-:Y:S01]  /*2050*/  ISETP.GE.U32.AND P4, PT, R10, 0x7fffffd5, PT ;  /* 0x7fffffd50a00780c */ /* 0x000fe20003f86070 */
[----:B------:R-:W-:Y:S01]  /*2060*/  VIADD R10, R73, 0xfffffff3 ;  /* 0xfffffff3490a7836 */ /* 0x000fe20000000000 */
[----:B------:R1:W-:Y:S01]  /*2070*/  LDGSTS.E [R252+0x1e00], desc[UR16][R82.64], !P1 ;  /* 0x01e0000052fc7fae */ /* 0x0003e2000c9a1010 */
[----:B------:R-:W-:-:S03]  /*2080*/  IMAD.WIDE R100, R18, 0x4, R240 ;  /* 0x0000000412647825 */ /* 0x000fc600078e02f0 */
[----:B------:R1:W-:Y:S01]  /*2090*/  LDGSTS.E [R252+0x2000], desc[UR16][R84.64], !P0 ;  /* 0x0200000054fc7fae */ /* 0x0003e2000c1a1010 */
[----:B------:R-:W-:Y:S01]  /*20a0*/  ISETP.GE.U32.AND P1, PT, R10, 0x7fffffd4, PT ;  /* 0x7fffffd40a00780c */ /* 0x000fe20003f26070 */
[----:B------:R-:W-:Y:S02]  /*20b0*/  VIADD R10, R73, 0xfffffff2 ;  /* 0xfffffff2490a7836 */ /* 0x000fe40000000000 */
[----:B------:R1:W-:Y:S01]  /*20c0*/  LDGSTS.E [R252+0x2200], desc[UR16][R86.64], !P0 ;  /* 0x0220000056fc7fae */ /* 0x0003e2000c1a1010 */
[----:B------:R-:W-:Y:S01]  /*20d0*/  ISETP.GE.U32.AND P0, PT, R12, 0x7fffffc1, PT ;  /* 0x7fffffc10c00780c */ /* 0x000fe20003f06070 */
[----:B------:R-:W-:Y:S02]  /*20e0*/  IMAD R17, R76, 0xd, RZ ;  /* 0x0000000d4c117824 */ /* 0x000fe400078e02ff */
[----:B------:R1:W-:Y:S01]  /*20f0*/  STL [R1+0x64], R30 ;  /* 0x0000641e01007387 */ /* 0x0003e20000100800 */
[----:B------:R-:W-:Y:S01]  /*2100*/  SEL R22, RZ, 0x1, P0 ;  /* 0x00000001ff167807 */ /* 0x000fe20000000000 */
[----:B------:R-:W-:-:S02]  /*2110*/  IMAD.WIDE R102, R18, 0x4, R238 ;  /* 0x0000000412667825 */ /* 0x000fc400078e02ee */
[----:B------:R2:W-:Y:S02]  /*2120*/  LDGSTS.E [R252+0x2400], desc[UR16][R88.64], !P5 ;  /* 0x0240000058fc7fae */ /* 0x0005e4000e9a1010 */
[----:B------:R-:W-:Y:S02]  /*2130*/  IMAD.IADD R22, R22, 0x1, R29 ;  /* 0x0000000116167824 */ /* 0x000fe400078e021d */
[----:B------:R2:W-:Y:S01]  /*2140*/  LDGSTS.E [R252+0x2600], desc[UR16][R90.64], !P5 ;  /* 0x026000005afc7fae */ /* 0x0005e2000e9a1010 */
[----:B------:R-:W-:Y:S01]  /*2150*/  ISETP.GE.U32.AND P5, PT, R10, 0x7fffffd3, PT ;  /* 0x7fffffd30a00780c */ /* 0x000fe20003fa6070 */
[----:B-1----:R-:W-:Y:S01]  /*2160*/  IMAD R30, R76, 0xa, RZ ;  /* 0x0000000a4c1e7824 */ /* 0x002fe200078e02ff */
[----:B------:R-:W-:Y:S01]  /*2170*/  LOP3.LUT R22, R22, 0x3, RZ, 0xc0, !PT ;  /* 0x0000000316167812 */ /* 0x000fe200078ec0ff */
[----:B------:R-:W-:Y:S01]  /*2180*/  VIADD R10, R73, 0xfffffff1 ;  /* 0xfffffff1490a7836 */ /* 0x000fe20000000000 */
[----:B------:R-:W-:Y:S01]  /*2190*/  STL [R1+0x60], R31 ;  /* 0x0000601f01007387 */ /* 0x000fe20000100800 */
[----:B------:R-:W-:Y:S01]  /*21a0*/  IMAD.WIDE R92, R30, 0x4, R240 ;  /* 0x000000041e5c7825 */ /* 0x000fe200078e02f0 */
[----:B------:R-:W-:-:S02]  /*21b0*/  IADD3 R22, PT, PT, R22, R28, R27 ;  /* 0x0000001c16167210 */ /* 0x000fc40007ffe01b */
[----:B------:R1:W-:Y:S01]  /*21c0*/  STL [R1+0x5c], R30 ;  /* 0x00005c1e01007387 */ /* 0x0003e20000100800 */
[----:B------:R-:W-:Y:S01]  /*21d0*/  IMAD.WIDE R94, R30, 0x4, R238 ;  /* 0x000000041e5e7825 */ /* 0x000fe200078e02ee */
[----:B------:R-:W-:Y:S02]  /*21e0*/  LOP3.LUT R22, R22, 0xf, RZ, 0xc0, !PT ;  /* 0x0000000f16167812 */ /* 0x000fe400078ec0ff */
[----:B------:R2:W-:Y:S01]  /*21f0*/  LDGSTS.E [R252+0x2800], desc[UR16][R92.64], !P2 ;  /* 0x028000005cfc7fae */ /* 0x0005e2000d1a1010 */
[----:B------:R-:W-:-:S03]  /*2200*/  IMAD.WIDE R104, R17, 0x4, R240 ;  /* 0x0000000411687825 */ /* 0x000fc600078e02f0 */
[----:B------:R2:W-:Y:S01]  /*2210*/  LDGSTS.E [R252+0x2a00], desc[UR16][R94.64], !P2 ;  /* 0x02a000005efc7fae */ /* 0x0005e2000d1a1010 */
[----:B------:R-:W-:Y:S01]  /*2220*/  ISETP.GE.U32.AND P2, PT, R10, 0x7fffffd2, PT ;  /* 0x7fffffd20a00780c */ /* 0x000fe20003f46070 */
[----:B------:R-:W-:Y:S02]  /*2230*/  IMAD.SHL.U32 R10, R19, 0x100, RZ ;  /* 0x00000100130a7824 */ /* 0x000fe400078e00ff */
[----:B------:R-:W-:Y:S02]  /*2240*/  IMAD R22, R23, 0x10, R22 ;  /* 0x0000001017167824 */ /* 0x000fe400078e0216 */
[----:B-1----:R-:W-:Y:S01]  /*2250*/  IMAD R30, R76, 0xb, RZ ;  /* 0x0000000b4c1e7824 */ /* 0x002fe200078e02ff */
[----:B------:R-:W-:Y:S01]  /*2260*/  LOP3.LUT R10, R10, 0xf00, RZ, 0xe2, !PT ;  /* 0x00000f000a0a7812 */ /* 0x000fe200078ee2ff */
[----:B------:R-:W-:-:S03]  /*2270*/  IMAD.WIDE R106, R17, 0x4, R238 ;  /* 0x00000004116a7825 */ /* 0x000fc600078e02ee */
[----:B------:R-:W-:Y:S01]  /*2280*/  STL [R1+0x58], R30 ;  /* 0x0000581e01007387 */ /* 0x000fe20000100800 */
[----:B------:R-:W-:Y:S01]  /*2290*/  IMAD R10, R15, 0x1000, R10 ;  /* 0x000010000f0a7824 */ /* 0x000fe200078e020a */
[----:B------:R-:W-:Y:S01]  /*22a0*/  LOP3.LUT R15, R22, 0xff, RZ, 0xc0, !PT ;  /* 0x000000ff160f7812 */ /* 0x000fe200078ec0ff */
[C---:B------:R-:W-:Y:S01]  /*22b0*/  IMAD.WIDE R96, R30.reuse, 0x4, R240 ;  /* 0x000000041e607825 */ /* 0x040fe200078e02f0 */
[----:B------:R-:W-:Y:S03]  /*22c0*/  STL [R1+0x54], R18 ;  /* 0x0000541201007387 */ /* 0x000fe60000100800 */
[----:B------:R-:W-:Y:S01]  /*22d0*/  IMAD.WIDE R98, R30, 0x4, R238 ;  /* 0x000000041e627825 */ /* 0x000fe200078e02ee */
[----:B------:R1:W-:Y:S03]  /*22e0*/  LDGSTS.E [R252+0x2c00], desc[UR16][R96.64], !P4 ;  /* 0x02c0000060fc7fae */ /* 0x0003e6000e1a1010 */
[----:B------:R-:W-:Y:S01]  /*22f0*/  IMAD.IADD R10, R10, 0x1, R15 ;  /* 0x000000010a0a7824 */ /* 0x000fe200078e020f */
[----:B------:R1:W-:Y:S01]  /*2300*/  LDGSTS.E [R252+0x2e00], desc[UR16][R98.64], !P4 ;  /* 0x02e0000062fc7fae */ /* 0x0003e2000e1a1010 */
[----:B------:R-:W-:Y:S01]  /*2310*/  ISETP.GE.U32.AND P4, PT, R16, 0x7fffffd1, PT ;  /* 0x7fffffd11000780c */ /* 0x000fe20003f86070 */
[----:B------:R-:W-:-:S02]  /*2320*/  IMAD R16, R76, 0xe, RZ ;  /* 0x0000000e4c107824 */ /* 0x000fc400078e02ff */
[----:B------:R-:W-:Y:S01]  /*2330*/  LOP3.LUT R10, R10, 0xffff, RZ, 0xc0, !PT ;  /* 0x0000ffff0a0a7812 */ /* 0x000fe200078ec0ff */
[----:B------:R1:W-:Y:S01]  /*2340*/  LDGSTS.E [R252+0x3000], desc[UR16][R100.64], !P1 ;  /* 0x0300000064fc7fae */ /* 0x0003e2000c9a1010 */
[----:B------:R-:W-:-:S03]  /*2350*/  IMAD.WIDE R108, R16, 0x4, R240 ;  /* 0x00000004106c7825 */ /* 0x000fc600078e02f0 */
[----:B------:R1:W-:Y:S01]  /*2360*/  LDGSTS.E [R252+0x3200], desc[UR16][R102.64], !P1 ;  /* 0x0320000066fc7fae */ /* 0x0003e2000c9a1010 */
[----:B------:R-:W-:Y:S01]  /*2370*/  ISETP.GE.AND P1, PT, R43, R12, PT ;  /* 0x0000000c2b00720c */ /* 0x000fe20003f26270 */
[----:B------:R-:W-:Y:S01]  /*2380*/  IMAD R15, R76, 0xf, RZ ;  /* 0x0000000f4c0f7824 */ /* 0x000fe200078e02ff */
[----:B------:R-:W-:Y:S01]  /*2390*/  SHF.R.U32.HI R12, RZ, 0xf, R10 ;  /* 0x0000000fff0c7819 */ /* 0x000fe2000001160a */
[----:B------:R1:W-:Y:S01]  /*23a0*/  LDGSTS.E [R252+0x3400], desc[UR16][R104.64], !P5 ;  /* 0x0340000068fc7fae */ /* 0x0003e2000e9a1010 */
[----:B------:R-:W-:-:S03]  /*23b0*/  IMAD.WIDE R110, R16, 0x4, R238 ;  /* 0x00000004106e7825 */ /* 0x000fc600078e02ee */
[----:B------:R1:W-:Y:S01]  /*23c0*/  LDGSTS.E [R252+0x3600], desc[UR16][R106.64], !P5 ;  /* 0x036000006afc7fae */ /* 0x0003e2000e9a1010 */
[----:B------:R-:W-:Y:S01]  /*23d0*/  LOP3.LUT P5, RZ, R12, 0x1, RZ, 0xc0, !PT ;  /* 0x000000010cff7812 */ /* 0x000fe200078ac0ff */
[C---:B------:R-:W-:Y:S01]  /*23e0*/  IMAD.WIDE R112, R15.reuse, 0x4, R240 ;  /* 0x000000040f707825 */ /* 0x040fe200078e02f0 */
[----:B------:R-:W-:Y:S01]  /*23f0*/  SHF.R.U32.HI R12, RZ, 0xe, R10 ;  /* 0x0000000eff0c7819 */ /* 0x000fe2000001160a */
[----:B------:R-:W-:Y:S02]  /*2400*/  STL [R1+0x50], R17 ;  /* 0x0000501101007387 */ /* 0x000fe40000100800 */
[----:B------:R-:W-:Y:S02]  /*2410*/  IMAD.WIDE R114, R15, 0x4, R238 ;  /* 0x000000040f727825 */ /* 0x000fe400078e02ee */
[----:B------:R1:W-:Y:S02]  /*2420*/  STL [R1+0x4c], R16 ;  /* 0x00004c1001007387 */ /* 0x0003e40000100800 */
[----:B------:R-:W-:-:S02]  /*2430*/  VIADD R19, R73, 0xffffffc4 ;  /* 0xffffffc449137836 */ /* 0x000fc40000000000 */
[----:B------:R2:W-:Y:S01]  /*2440*/  LDGSTS.E [R252+0x3800], desc[UR16][R108.64], !P2 ;  /* 0x038000006cfc7fae */ /* 0x0005e2000d1a1010 */
[C---:B------:R-:W-:Y:S02]  /*2450*/  VIADD R23, R73.reuse, 0xffffffc7 ;  /* 0xffffffc749177836 */ /* 0x040fe40000000000 */
[C---:B------:R-:W-:Y:S01]  /*2460*/  VIADD R22, R73.reuse, 0xffffffc1 ;  /* 0xffffffc149167836 */ /* 0x040fe20000000000 */
[----:B------:R2:W-:Y:S01]  /*2470*/  LDGSTS.E [R252+0x3a00], desc[UR16][R110.64], !P2 ;  /* 0x03a000006efc7fae */ /* 0x0005e2000d1a1010 */
[----:B------:R-:W-:Y:S01]  /*2480*/  LOP3.LUT P2, RZ, R12, 0x1, RZ, 0xc0, !PT ;  /* 0x000000010cff7812 */ /* 0x000fe2000784c0ff */
[----:B-1----:R-:W-:Y:S01]  /*2490*/  IMAD.SHL.U32 R16, R76, 0x10, RZ ;  /* 0x000000104c107824 */ /* 0x002fe200078e00ff */
[----:B------:R-:W-:Y:S01]  /*24a0*/  SHF.R.U32.HI R12, RZ, 0xd, R10 ;  /* 0x0000000dff0c7819 */ /* 0x000fe2000001160a */
[----:B------:R1:W-:Y:S01]  /*24b0*/  STL [R1+0x48], R15 ;  /* 0x0000480f01007387 */ /* 0x0003e20000100800 */
[----:B------:R-:W-:Y:S02]  /*24c0*/  VIADD R26, R73, 0xffffffc2 ;  /* 0xffffffc2491a7836 */ /* 0x000fe40000000000 */
[C---:B------:R-:W-:Y:S01]  /*24d0*/  IMAD.WIDE R116, R16.reuse, 0x4, R240 ;  /* 0x0000000410747825 */ /* 0x040fe200078e02f0 */
[----:B------:R2:W-:Y:S03]  /*24e0*/  LDGSTS.E [R252+0x3c00], desc[UR16][R112.64], !P4 ;  /* 0x03c0000070fc7fae */ /* 0x0005e6000e1a1010 */
[----:B------:R-:W-:Y:S01]  /*24f0*/  IMAD.WIDE R118, R16, 0x4, R238 ;  /* 0x0000000410767825 */ /* 0x000fe200078e02ee */
[----:B------:R2:W-:Y:S01]  /*2500*/  LDGSTS.E [R252+0x3e00], desc[UR16][R114.64], !P4 ;  /* 0x03e0000072fc7fae */ /* 0x0005e2000e1a1010 */
[----:B------:R-:W-:-:S02]  /*2510*/  LOP3.LUT P4, RZ, R12, 0x1, RZ, 0xc0, !PT ;  /* 0x000000010cff7812 */ /* 0x000fc4000788c0ff */
[----:B-1----:R-:W-:Y:S01]  /*2520*/  IMAD R15, R76, 0x11, RZ ;  /* 0x000000114c0f7824 */ /* 0x002fe200078e02ff */
[----:B------:R-:W-:Y:S01]  /*2530*/  SHF.R.U32.HI R12, RZ, 0xc, R10 ;  /* 0x0000000cff0c7819 */ /* 0x000fe2000001160a */
[----:B------:R1:W-:Y:S01]  /*2540*/  STL [R1+0x44], R16 ;  /* 0x0000441001007387 */ /* 0x0003e20000100800 */
[----:B------:R-:W-:Y:S02]  /*2550*/  VIADD R27, R73, 0xffffffdc ;  /* 0xffffffdc491b7836 */ /* 0x000fe40000000000 */
[C---:B------:R-:W-:Y:S01]  /*2560*/  IMAD.WIDE R120, R15.reuse, 0x4, R240 ;  /* 0x000000040f787825 */ /* 0x040fe200078e02f0 */
[----:B------:R2:W-:Y:S03]  /*2570*/  LDGSTS.E [R252+0x4000], desc[UR16][R116.64], P5 ;  /* 0x0400000074fc7fae */ /* 0x0005e6000a9a1010 */
[----:B------:R-:W-:Y:S01]  /*2580*/  IMAD.WIDE R122, R15, 0x4, R238 ;  /* 0x000000040f7a7825 */ /* 0x000fe200078e02ee */
[----:B------:R2:W-:Y:S01]  /*2590*/  LDGSTS.E [R252+0x4200], desc[UR16][R118.64], P5 ;  /* 0x0420000076fc7fae */ /* 0x0005e2000a9a1010 */
[----:B------:R-:W-:-:S02]  /*25a0*/  LOP3.LUT P5, RZ, R12, 0x1, RZ, 0xc0, !PT ;  /* 0x000000010cff7812 */ /* 0x000fc400078ac0ff */
[----:B-1----:R-:W-:Y:S01]  /*25b0*/  IMAD R16, R76, 0x12, RZ ;  /* 0x000000124c107824 */ /* 0x002fe200078e02ff */
[----:B------:R-:W-:Y:S01]  /*25c0*/  SHF.R.U32.HI R12, RZ, 0xb, R10 ;  /* 0x0000000bff0c7819 */ /* 0x000fe2000001160a */
[----:B------:R1:W-:Y:S01]  /*25d0*/  LDGSTS.E [R252+0x4400], desc[UR16][R120.64], P2 ;  /* 0x0440000078fc7fae */ /* 0x0003e200091a1010 */
[----:B------:R-:W-:Y:S02]  /*25e0*/  VIADD R28, R73, 0xffffffdf ;  /* 0xffffffdf491c7836 */ /* 0x000fe40000000000 */
[----:B------:R-:W-:Y:S01]  /*25f0*/  IMAD.WIDE R124, R16, 0x4, R240 ;  /* 0x00000004107c7825 */ /* 0x000fe200078e02f0 */
[----:B------:R1:W-:Y:S01]  /*2600*/  LDGSTS.E [R252+0x4600], desc[UR16][R122.64], P2 ;  /* 0x046000007afc7fae */ /* 0x0003e200091a1010 */
[----:B------:R-:W-:Y:S02]  /*2610*/  LOP3.LUT P2, RZ, R12, 0x1, RZ, 0xc0, !PT ;  /* 0x000000010cff7812 */ /* 0x000fe4000784c0ff */
[----:B------:R-:W-:Y:S01]  /*2620*/  IMAD.WIDE R126, R16, 0x4, R238 ;  /* 0x00000004107e7825 */ /* 0x000fe200078e02ee */
[----:B------:R-:W-:Y:S01]  /*2630*/  SHF.R.U32.HI R12, RZ, 0xa, R10 ;  /* 0x0000000aff0c7819 */ /* 0x000fe2000001160a */
[----:B------:R1:W-:Y:S02]  /*2640*/  STL [R1+0x40], R15 ;  /* 0x0000400f01007387 */ /* 0x0003e40000100800 */
[----:B------:R-:W-:-:S02]  /*2650*/  IMAD R16, R76, 0x14, RZ ;  /* 0x000000144c107824 */ /* 0x000fc400078e02ff */
[----:B------:R2:W-:Y:S01]  /*2660*/  LDGSTS.E [R252+0x4800], desc[UR16][R124.64], P4 ;  /* 0x048000007cfc7fae */ /* 0x0005e2000a1a1010 */
[C---:B------:R-:W-:Y:S02]  /*2670*/  VIADD R30, R73.reuse, 0xffffffd8 ;  /* 0xffffffd8491e7836 */ /* 0x040fe40000000000 */
[--C-:B------:R-:W-:Y:S01]  /*2680*/  IMAD.WIDE R132, R16, 0x4, R240.reuse ;  /* 0x0000000410847825 */ /* 0x100fe200078e02f0 */
[----:B------:R2:W-:Y:S01]  /*2690*/  LDGSTS.E [R252+0x4a00], desc[UR16][R126.64], P4 ;  /* 0x04a000007efc7fae */ /* 0x0005e2000a1a1010 */
[----:B------:R-:W-:Y:S02]  /*26a0*/  LOP3.LUT P4, RZ, R12, 0x1, RZ, 0xc0, !PT ;  /* 0x000000010cff7812 */ /* 0x000fe4000788c0ff */
[----:B-1----:R-:W-:Y:S02]  /*26b0*/  IMAD R15, R76, 0x13, RZ ;  /* 0x000000134c0f7824 */ /* 0x002fe400078e02ff */
[----:B------:R-:W-:Y:S02]  /*26c0*/  VIADD R12, R73, 0xffffffcc ;  /* 0xffffffcc490c7836 */ /* 0x000fe40000000000 */
[----:B------:R-:W-:-:S03]  /*26d0*/  IMAD.WIDE R128, R15, 0x4, R240 ;  /* 0x000000040f807825 */ /* 0x000fc600078e02f0 */
[----:B------:R-:W-:Y:S01]  /*26e0*/  ISETP.GE.U32.AND P6, PT, R12, 0x7fffffad, PT ;  /* 0x7fffffad0c00780c */ /* 0x000fe20003fc6070 */
[--C-:B------:R-:W-:Y:S01]  /*26f0*/  IMAD.WIDE R130, R15, 0x4, R238.reuse ;  /* 0x000000040f827825 */ /* 0x100fe200078e02ee */
[----:B------:R1:W-:Y:S02]  /*2700*/  LDGSTS.E [R252+0x4c00], desc[UR16][R128.64], P5 ;  /* 0x04c0000080fc7fae */ /* 0x0003e4000a9a1010 */
[----:B------:R-:W-:Y:S01]  /*2710*/  SEL R17, RZ, 0x1, P6 ;  /* 0x00000001ff117807 */ /* 0x000fe20003000000 */
[----:B------:R-:W-:Y:S01]  /*2720*/  IMAD R15, R76, 0x15, RZ ;  /* 0x000000154c0f7824 */ /* 0x000fe200078e02ff */
[----:B------:R1:W-:Y:S01]  /*2730*/  LDGSTS.E [R252+0x4e00], desc[UR16][R130.64], P5 ;  /* 0x04e0000082fc7fae */ /* 0x0003e2000a9a1010 */
[----:B------:R-:W-:-:S03]  /*2740*/  IMAD.WIDE R134, R16, 0x4, R238 ;  /* 0x0000000410867825 */ /* 0x000fc600078e02ee */
[----:B------:R1:W-:Y:S01]  /*2750*/  LDGSTS.E [R252+0x5000], desc[UR16][R132.64], P2 ;  /* 0x0500000084fc7fae */ /* 0x0003e200091a1010 */
[----:B------:R-:W-:Y:S02]  /*2760*/  VIADD R12, R73, 0xffffffcd ;  /* 0xffffffcd490c7836 */ /* 0x000fe40000000000 */
[C---:B------:R-:W-:Y:S01]  /*2770*/  IMAD.WIDE R136, R15.reuse, 0x4, R240 ;  /* 0x000000040f887825 */ /* 0x040fe200078e02f0 */
[----:B------:R1:W-:Y:S02]  /*2780*/  LDGSTS.E [R252+0x5200], desc[UR16][R134.64], P2 ;  /* 0x0520000086fc7fae */ /* 0x0003e400091a1010 */
[----:B------:R-:W-:Y:S01]  /*2790*/  ISETP.GE.U32.AND P2, PT, R12, 0x7fffffae, PT ;  /* 0x7fffffae0c00780c */ /* 0x000fe20003f46070 */
[----:B------:R-:W-:Y:S01]  /*27a0*/  IMAD.WIDE R138, R15, 0x4, R238 ;  /* 0x000000040f8a7825 */ /* 0x000fe200078e02ee */
[----:B------:R1:W-:Y:S02]  /*27b0*/  LDGSTS.E [R252+0x5400], desc[UR16][R136.64], P4 ;  /* 0x0540000088fc7fae */ /* 0x0003e4000a1a1010 */
[----:B------:R-:W-:Y:S01]  /*27c0*/  SEL R18, RZ, 0x1fffe, P2 ;  /* 0x0001fffeff127807 */ /* 0x000fe20001000000 */
[C---:B------:R-:W-:Y:S01]  /*27d0*/  VIADD R15, R73.reuse, 0xffffffce ;  /* 0xffffffce490f7836 */ /* 0x040fe20000000000 */
[----:B------:R1:W-:Y:S01]  /*27e0*/  LDGSTS.E [R252+0x5600], desc[UR16][R138.64], P4 ;  /* 0x056000008afc7fae */ /* 0x0003e2000a1a1010 */
[----:B------:R-:W-:-:S02]  /*27f0*/  VIADD R12, R73, 0xffffffcf ;  /* 0xffffffcf490c7836 */ /* 0x000fc40000000000 */
[----:B------:R-:W-:Y:S01]  /*2800*/  VIADD R31, R73, 0xffffffda ;  /* 0xffffffda491f7836 */ /* 0x000fe20000000000 */
[----:B------:R-:W-:Y:S01]  /*2810*/  ISETP.GE.U32.AND P4, PT, R15, 0x7fffffaf, PT ;  /* 0x7fffffaf0f00780c */ /* 0x000fe20003f86070 */
[C---:B------:R-:W-:Y:S01]  /*2820*/  VIADD R15, R73.reuse, 0xffffffc8 ;  /* 0xffffffc8490f7836 */ /* 0x040fe20000000000 */
[----:B------:R-:W-:Y:S01]  /*2830*/  ISETP.GE.U32.AND P5, PT, R12, 0x7fffffb0, PT ;  /* 0x7fffffb00c00780c */ /* 0x000fe20003fa6070 */
[C---:B------:R-:W-:Y:S01]  /*2840*/  VIADD R12, R73.reuse, 0xffffffc9 ;  /* 0xffffffc9490c7836 */ /* 0x040fe20000000000 */
[----:B------:R-:W-:Y:S01]  /*2850*/  SEL R16, RZ, 0x4, P4 ;  /* 0x00000004ff107807 */ /* 0x000fe20002000000 */
[----:B------:R-:W-:Y:S01]  /*2860*/  VIADD R34, R73, 0xffffffd4 ;  /* 0xffffffd449227836 */ /* 0x000fe20000000000 */
[----:B------:R-:W-:Y:S01]  /*2870*/  ISETP.GE.U32.AND P6, PT, R15, 0x7fffffa9, PT ;  /* 0x7fffffa90f00780c */ /* 0x000fe20003fc6070 */
[C---:B------:R-:W-:Y:S01]  /*2880*/  VIADD R15, R73.reuse, 0xffffffca ;  /* 0xffffffca490f7836 */ /* 0x040fe20000000000 */
[----:B------:R-:W-:Y:S01]  /*2890*/  ISETP.GE.U32.AND P2, PT, R12, 0x7fffffaa, PT ;  /* 0x7fffffaa0c00780c */ /* 0x000fe20003f46070 */
[----:B------:R-:W-:Y:S01]  /*28a0*/  VIADD R12, R73, 0xffffffcb ;  /* 0xffffffcb490c7836 */ /* 0x000fe20000000000 */
[----:B------:R-:W-:Y:S01]  /*28b0*/  SEL R20, RZ, 0x1, P6 ;  /* 0x00000001ff147807 */ /* 0x000fe20003000000 */
[----:B------:R-:W-:Y:S01]  /*28c0*/  IMAD.IADD R17, R17, 0x1, R18 ;  /* 0x0000000111117824 */ /* 0x000fe200078e0212 */
[----:B------:R-:W-:Y:S01]  /*28d0*/  ISETP.GE.U32.AND P4, PT, R15, 0x7fffffab, PT ;  /* 0x7fffffab0f00780c */ /* 0x000fe20003f86070 */
[C---:B------:R-:W-:Y:S01]  /*28e0*/  VIADD R35, R73.reuse, 0xffffffd6 ;  /* 0xffffffd649237836 */ /* 0x040fe20000000000 */
[----:B------:R-:W-:Y:S01]  /*28f0*/  SEL R15, RZ, 0x7fff8, P5 ;  /* 0x0007fff8ff0f7807 */ /* 0x000fe20002800000 */
[C---:B------:R-:W-:Y:S01]  /*2900*/  VIADD R38, R73.reuse, 0xffffffd0 ;  /* 0xffffffd049267836 */ /* 0x040fe20000000000 */
[----:B------:R-:W-:Y:S01]  /*2910*/  ISETP.GE.U32.AND P5, PT, R12, 0x7fffffac, PT ;  /* 0x7fffffac0c00780c */ /* 0x000fe20003fa6070 */
[C---:B------:R-:W-:Y:S01]  /*2920*/  VIADD R41, R73.reuse, 0xffffffc0 ;  /* 0xffffffc049297836 */ /* 0x040fe20000000000 */
[C---:B------:R-:W-:Y:S01]  /*2930*/  IADD3 R12, PT, PT, R73.reuse, -0x3b, RZ ;  /* 0xffffffc5490c7810 */ /* 0x040fe20007ffe0ff */
[----:B------:R-:W-:Y:S01]  /*2940*/  VIADD R42, R73, 0xffffffd2 ;  /* 0xffffffd2492a7836 */ /* 0x000fe20000000000 */
[----:B------:R-:W-:Y:S01]  /*2950*/  ISETP.GE.U32.AND P6, PT, R19, 0x7fffffa5, PT ;  /* 0x7fffffa51300780c */ /* 0x000fe20003fc6070 */
[----:B------:R-:W-:Y:S01]  /*2960*/  VIADD R19, R73, 0xffffffc6 ;  /* 0xffffffc649137836 */ /* 0x000fe20000000000 */
[----:B------:R-:W-:Y:S01]  /*2970*/  SEL R21, RZ, 0x1fffe, P2 ;  /* 0x0001fffeff157807 */ /* 0x000fe20001000000 */
[----:B------:R-:W-:Y:S01]  /*2980*/  IMAD R45, R76, 0x16, RZ ;  /* 0x000000164c2d7824 */ /* 0x000fe200078e02ff */
[----:B------:R-:W-:Y:S01]  /*2990*/  ISETP.GE.U32.AND P2, PT, R12, 0x7fffffa6, PT ;  /* 0x7fffffa60c00780c */ /* 0x000fe20003f46070 */
[----:B------:R-:W-:Y:S01]  /*29a0*/  IMAD R44, R76, 0x17, RZ ;  /* 0x000000174c2c7824 */ /* 0x000fe200078e02ff */
[----:B------:R-:W-:Y:S01]  /*29b0*/  SEL R12, RZ, 0x4, P4 ;  /* 0x00000004ff0c7807 */ /* 0x000fe20002000000 */
[----:B------:R-:W-:Y:S01]  /*29c0*/  IMAD.WIDE R172, R45, 0x4, R240 ;  /* 0x000000042dac7825 */ /* 0x000fe200078e02f0 */
[----:B------:R-:W-:-:S02]  /*29d0*/  ISETP.GE.U32.AND P4, PT, R19, 0x7fffffa7, PT ;  /* 0x7fffffa71300780c */ /* 0x000fc40003f86070 */
[----:B------:R-:W-:Y:S01]  /*29e0*/  SEL R19, RZ, 0x7fff8, P5 ;  /* 0x0007fff8ff137807 */ /* 0x000fe20002800000 */
[----:B------:R-:W-:Y:S01]  /*29f0*/  IMAD.WIDE R174, R45, 0x4, R238 ;  /* 0x000000042dae7825 */ /* 0x000fe200078e02ee */
[----:B------:R-:W-:Y:S02]  /*2a00*/  ISETP.GE.U32.AND P5, PT, R23, 0x7fffffa8, PT ;  /* 0x7fffffa81700780c */ /* 0x000fe40003fa6070 */
[----:B------:R-:W-:Y:S01]  /*2a10*/  SEL R24, RZ, 0x1, P6 ;  /* 0x00000001ff187807 */ /* 0x000fe20003000000 */
[C---:B------:R-:W-:Y:S01]  /*2a20*/  VIADD R23, R73.reuse, 0xffffffc3 ;  /* 0xffffffc349177836 */ /* 0x040fe20000000000 */
[----:B------:R-:W-:Y:S01]  /*2a30*/  ISETP.GE.U32.AND P6, PT, R22, 0x7fffffa2, PT ;  /* 0x7fffffa21600780c */ /* 0x000fe20003fc6070 */
[----:B------:R-:W-:Y:S01]  /*2a40*/  IMAD.WIDE R176, R44, 0x4, R240 ;  /* 0x000000042cb07825 */ /* 0x000fe200078e02f0 */
[----:B------:R-:W-:Y:S02]  /*2a50*/  SEL R25, RZ, 0x1fffe, P2 ;  /* 0x0001fffeff197807 */ /* 0x000fe40001000000 */
[----:B------:R-:W-:Y:S01]  /*2a60*/  SEL R22, RZ, 0x4, P4 ;  /* 0x00000004ff167807 */ /* 0x000fe20002000000 */
[----:B------:R-:W-:Y:S01]  /*2a70*/  IMAD.IADD R20, R20, 0x1, R21 ;  /* 0x0000000114147824 */ /* 0x000fe200078e0215 */
[----:B------:R-:W-:Y:S01]  /*2a80*/  ISETP.GE.U32.AND P2, PT, R26, 0x7fffffa3, PT ;  /* 0x7fffffa31a00780c */ /* 0x000fe20003f46070 */
[----:B------:R-:W-:Y:S01]  /*2a90*/  VIADD R26, R73, 0xffffffdd ;  /* 0xffffffdd491a7836 */ /* 0x000fe20000000000 */
[----:B------:R-:W-:Y:S01]  /*2aa0*/  ISETP.GE.U32.AND P4, PT, R23, 0x7fffffa4, PT ;  /* 0x7fffffa41700780c */ /* 0x000fe20003f86070 */
[----:B------:R-:W-:Y:S01]  /*2ab0*/  IMAD.WIDE R178, R44, 0x4, R238 ;  /* 0x000000042cb27825 */ /* 0x000fe200078e02ee */
[----:B------:R-:W-:-:S02]  /*2ac0*/  SEL R23, RZ, 0x7fff8, P5 ;  /* 0x0007fff8ff177807 */ /* 0x000fc40002800000 */
[----:B------:R-:W-:Y:S01]  /*2ad0*/  ISETP.GE.U32.AND P5, PT, R27, 0x7fffffbd, PT ;  /* 0x7fffffbd1b00780c */ /* 0x000fe20003fa6070 */
[----:B------:R-:W-:Y:S01]  /*2ae0*/  VIADD R27, R73, 0xffffffde ;  /* 0xffffffde491b7836 */ /* 0x000fe20000000000 */
[----:B------:R-:W-:Y:S01]  /*2af0*/  SEL R29, RZ, 0x1fffe, P6 ;  /* 0x0001fffeff1d7807 */ /* 0x000fe20003000000 */
[----:B------:R-:W-:Y:S01]  /*2b00*/  IMAD.IADD R24, R24, 0x1, R25 ;  /* 0x0000000118187824 */ /* 0x000fe200078e0219 */
[----:B------:R-:W-:Y:S01]  /*2b10*/  ISETP.GE.U32.AND P6, PT, R26, 0x7fffffbe, PT ;  /* 0x7fffffbe1a00780c */ /* 0x000fe20003fc6070 */
[----:B------:R-:W-:Y:S01]  /*2b20*/  IMAD R218, R43, R77, RZ ;  /* 0x0000004d2bda7224 */ /* 0x000fe200078e02ff */
[----:B------:R-:W-:Y:S01]  /*2b30*/  SEL R26, RZ, 0x4, P2 ;  /* 0x00000004ff1a7807 */ /* 0x000fe20001000000 */
[----:B------:R-:W-:Y:S01]  /*2b40*/  IMAD R14, R14, UR4, RZ ;  /* 0x000000040e0e7c24 */ /* 0x000fe2000f8e02ff */
[----:B------:R-:W-:Y:S01]  /*2b50*/  ISETP.GE.U32.AND P2, PT, R27, 0x7fffffbf, PT ;  /* 0x7fffffbf1b00780c */ /* 0x000fe20003f46070 */
[----:B------:R-:W-:Y:S01]  /*2b60*/  IMAD R13, R13, UR4, RZ ;  /* 0x000000040d0d7c24 */ /* 0x000fe2000f8e02ff */
[----:B------:R-:W-:Y:S01]  /*2b70*/  SEL R27, RZ, 0x7fff8, P4 ;  /* 0x0007fff8ff1b7807 */ /* 0x000fe20002000000 */
[----:B------:R-:W-:Y:S01]  /*2b80*/  IMAD.SHL.U32 R217, R76, 0x20, RZ ;  /* 0x000000204cd97824 */ /* 0x000fe200078e00ff */
[----:B------:R-:W-:Y:S01]  /*2b90*/  ISETP.GE.U32.AND P4, PT, R28, 0x7fffffc0, PT ;  /* 0x7fffffc01c00780c */ /* 0x000fe20003f86070 */
[----:B------:R-:W-:Y:S01]  /*2ba0*/  VIADD R28, R73, 0xffffffd9 ;  /* 0xffffffd9491c7836 */ /* 0x000fe20000000000 */
[----:B------:R-:W-:Y:S01]  /*2bb0*/  SEL R33, RZ, 0x1fffe, P6 ;  /* 0x0001fffeff217807 */ /* 0x000fe20003000000 */
[----:B------:R1:W-:Y:S01]  /*2bc0*/  STL [R1+0x3c], R14 ;  /* 0x00003c0e01007387 */ /* 0x0003e20000100800 */
[----:B------:R-:W-:Y:S01]  /*2bd0*/  SEL R32, RZ, 0x1, P5 ;  /* 0x00000001ff207807 */ /* 0x000fe20002800000 */
[----:B------:R-:W-:Y:S01]  /*2be0*/  IMAD.WIDE R236, R217, 0x4, R236 ;  /* 0x00000004d9ec7825 */ /* 0x000fe200078e02ec */
[----:B------:R-:W-:-:S02]  /*2bf0*/  ISETP.GE.U32.AND P6, PT, R28, 0x7fffffba, PT ;  /* 0x7fffffba1c00780c */ /* 0x000fc40003fc6070 */
[----:B------:R-:W-:Y:S01]  /*2c00*/  ISETP.GE.U32.AND P5, PT, R30, 0x7fffffb9, PT ;  /* 0x7fffffb91e00780c */ /* 0x000fe20003fa6070 */
[----:B------:R-:W-:Y:S01]  /*2c10*/  VIADD R28, R73, 0xffffffdb ;  /* 0xffffffdb491c7836 */ /* 0x000fe20000000000 */
[----:B------:R-:W-:Y:S01]  /*2c20*/  SEL R30, RZ, 0x4, P2 ;  /* 0x00000004ff1e7807 */ /* 0x000fe20001000000 */
[----:B------:R-:W-:Y:S01]  /*2c30*/  IMAD.IADD R32, R32, 0x1, R33 ;  /* 0x0000000120207824 */ /* 0x000fe200078e0221 */
[----:B------:R-:W-:Y:S01]  /*2c40*/  ISETP.GE.U32.AND P2, PT, R31, 0x7fffffbb, PT ;  /* 0x7fffffbb1f00780c */ /* 0x000fe20003f46070 */
[----:B---3--:R-:W-:Y:S01]  /*2c50*/  IMAD.WIDE R234, R217, 0x4, R234 ;  /* 0x00000004d9ea7825 */ /* 0x008fe200078e02ea */
[----:B------:R-:W-:Y:S02]  /*2c60*/  SEL R31, RZ, 0x7fff8, P4 ;  /* 0x0007fff8ff1f7807 */ /* 0x000fe40002000000 */
[----:B------:R-:W-:Y:S01]  /*2c70*/  ISETP.GE.U32.AND P4, PT, R28, 0x7fffffbc, PT ;  /* 0x7fffffbc1c00780c */ /* 0x000fe20003f86070 */
[----:B------:R-:W-:Y:S01]  /*2c80*/  VIADD R28, R73, 0xffffffd5 ;  /* 0xffffffd5491c7836 */ /* 0x000fe20000000000 */
[----:B------:R-:W-:Y:S01]  /*2c90*/  SEL R37, RZ, 0x1fffe, P6 ;  /* 0x0001fffeff257807 */ /* 0x000fe20003000000 */
[----:B----4-:R-:W-:Y:S01]  /*2ca0*/  IMAD.WIDE R232, R217, 0x4, R232 ;  /* 0x00000004d9e87825 */ /* 0x010fe200078e02e8 */
[----:B------:R-:W-:-:S02]  /*2cb0*/  SEL R36, RZ, 0x1, P5 ;  /* 0x00000001ff247807 */ /* 0x000fc40002800000 */
[----:B------:R-:W-:Y:S01]  /*2cc0*/  ISETP.GE.U32.AND P6, PT, R28, 0x7fffffb6, PT ;  /* 0x7fffffb61c00780c */ /* 0x000fe20003fc6070 */
[----:B------:R-:W-:Y:S01]  /*2cd0*/  VIADD R28, R73, 0xffffffd7 ;  /* 0xffffffd7491c7836 */ /* 0x000fe20000000000 */
[----:B------:R-:W-:Y:S01]  /*2ce0*/  ISETP.GE.U32.AND P5, PT, R34, 0x7fffffb5, PT ;  /* 0x7fffffb52200780c */ /* 0x000fe20003fa6070 */
[----:B------:R-:W-:Y:S01]  /*2cf0*/  IMAD.IADD R36, R36, 0x1, R37 ;  /* 0x0000000124247824 */ /* 0x000fe200078e0225 */
[----:B------:R-:W-:Y:S01]  /*2d00*/  LOP3.LUT R17, R17, 0x3, RZ, 0xc0, !PT ;  /* 0x0000000311117812 */ /* 0x000fe200078ec0ff */
[----:B-----5:R-:W-:Y:S01]  /*2d10*/  IMAD.WIDE R230, R217, 0x4, R230 ;  /* 0x00000004d9e67825 */ /* 0x020fe200078e02e6 */
[----:B------:R-:W-:Y:S02]  /*2d20*/  SEL R34, RZ, 0x4, P2 ;  /* 0x00000004ff227807 */ /* 0x000fe40001000000 */
[----:B------:R-:W-:Y:S01]  /*2d30*/  ISETP.GE.U32.AND P2, PT, R35, 0x7fffffb7, PT ;  /* 0x7fffffb72300780c */ /* 0x000fe20003f46070 */
[----:B------:R-:W-:Y:S01]  /*2d40*/  IMAD.WIDE R228, R217, 0x4, R228 ;  /* 0x00000004d9e47825 */ /* 0x000fe200078e02e4 */
[----:B------:R-:W-:-:S02]  /*2d50*/  SEL R35, RZ, 0x7fff8, P4 ;  /* 0x0007fff8ff237807 */ /* 0x000fc40002000000 */
[----:B------:R-:W-:Y:S01]  /*2d60*/  ISETP.GE.U32.AND P4, PT, R28, 0x7fffffb8, PT ;  /* 0x7fffffb81c00780c */ /* 0x000fe20003f86070 */
[----:B------:R-:W-:Y:S01]  /*2d70*/  VIADD R28, R73, 0xffffffd1 ;  /* 0xffffffd1491c7836 */ /* 0x000fe20000000000 */
[----:B------:R-:W-:Y:S01]  /*2d80*/  IADD3 R15, PT, PT, R17, R15, R16 ;  /* 0x0000000f110f7210 */ /* 0x000fe20007ffe010 */
[C---:B------:R-:W-:Y:S01]  /*2d90*/  IMAD.WIDE R226, R217.reuse, 0x4, R226 ;  /* 0x00000004d9e27825 */ /* 0x040fe200078e02e2 */
[----:B------:R-:W-:Y:S02]  /*2da0*/  SHF.R.U32.HI R16, RZ, 0x9, R10 ;  /* 0x00000009ff107819 */ /* 0x000fe4000001160a */
[----:B------:R-:W-:Y:S01]  /*2db0*/  SEL R39, RZ, 0x1, P5 ;  /* 0x00000001ff277807 */ /* 0x000fe20002800000 */
[C---:B------:R-:W-:Y:S01]  /*2dc0*/  IMAD.WIDE R224, R217.reuse, 0x4, R224 ;  /* 0x00000004d9e07825 */ /* 0x040fe200078e02e0 */
[----:B------:R-:W-:Y:S02]  /*2dd0*/  SEL R17, RZ, 0x7fff8, P4 ;  /* 0x0007fff8ff117807 */ /* 0x000fe40002000000 */
[----:B------:R-:W-:Y:S01]  /*2de0*/  ISETP.GE.U32.AND P5, PT, R38, 0x7fffffb1, PT ;  /* 0x7fffffb12600780c */ /* 0x000fe20003fa6070 */
[----:B------:R-:W-:Y:S01]  /*2df0*/  IMAD.WIDE R222, R217, 0x4, R222 ;  /* 0x00000004d9de7825 */ /* 0x000fe200078e02de */
[----:B------:R-:W-:-:S02]  /*2e00*/  LOP3.LUT P4, RZ, R16, 0x1, RZ, 0xc0, !PT ;  /* 0x0000000110ff7812 */ /* 0x000fc4000788c0ff */
[----:B------:R-:W-:Y:S01]  /*2e10*/  SEL R40, RZ, 0x1fffe, P6 ;  /* 0x0001fffeff287807 */ /* 0x000fe20003000000 */
[----:B------:R-:W-:Y:S01]  /*2e20*/  IMAD.WIDE R220, R217, 0x4, R220 ;  /* 0x00000004d9dc7825 */ /* 0x000fe200078e02dc */
[----:B------:R-:W-:Y:S02]  /*2e30*/  SEL R38, RZ, 0x4, P2 ;  /* 0x00000004ff267807 */ /* 0x000fe40001000000 */
[----:B------:R-:W-:Y:S01]  /*2e40*/  ISETP.GE.U32.AND P2, PT, R41, 0x7fffffa1, PT ;  /* 0x7fffffa12900780c */ /* 0x000fe20003f46070 */
[----:B------:R-:W-:Y:S01]  /*2e50*/  IMAD.IADD R39, R39, 0x1, R40 ;  /* 0x0000000127277824 */ /* 0x000fe200078e0228 */
[----:B------:R-:W-:Y:S01]  /*2e60*/  ISETP.GE.U32.AND P6, PT, R28, 0x7fffffb2, PT ;  /* 0x7fffffb21c00780c */ /* 0x000fe20003fc6070 */
[----:B------:R-:W-:Y:S01]  /*2e70*/  VIADD R28, R73, 0xffffffd3 ;  /* 0xffffffd3491c7836 */ /* 0x000fe20000000000 */
[----:B------:R-:W-:Y:S01]  /*2e80*/  SEL R41, RZ, 0x1, P5 ;  /* 0x00000001ff297807 */ /* 0x000fe20002800000 */
[C---:B--2---:R-:W-:Y:S01]  /*2e90*/  IMAD.WIDE R212, R217.reuse, 0x4, R212 ;  /* 0x00000004d9d47825 */ /* 0x044fe200078e02d4 */
[----:B------:R-:W-:Y:S01]  /*2ea0*/  ISETP.GE.U32.AND P5, PT, R42, 0x7fffffb3, PT ;  /* 0x7fffffb32a00780c */ /* 0x000fe20003fa6070 */
[----:B------:R2:W-:Y:S01]  /*2eb0*/  LDGSTS.E [R252+0x5800], desc[UR16][R172.64], P4 ;  /* 0x05800000acfc7fae */ /* 0x0005e2000a1a1010 */
[----:B------:R-:W-:Y:S01]  /*2ec0*/  SHF.R.U32.HI R18, RZ, 0x8, R10 ;  /* 0x00000008ff127819 */ /* 0x000fe2000001160a */
[C---:B------:R-:W-:Y:S01]  /*2ed0*/  IMAD.WIDE R74, R217.reuse, 0x4, R74 ;  /* 0x00000004d94a7825 */ /* 0x040fe200078e024a */
[----:B------:R-:W-:Y:S01]  /*2ee0*/  SEL R42, RZ, 0x1fffe, P6 ;  /* 0x0001fffeff2a7807 */ /* 0x000fe20003000000 */
[----:B------:R3:W-:Y:S01]  /*2ef0*/  LDGSTS.E [R252+0x5a00], desc[UR16][R174.64], P4 ;  /* 0x05a00000aefc7fae */ /* 0x0007e2000a1a1010 */
[----:B------:R-:W-:Y:S01]  /*2f00*/  SEL R16, RZ, 0x4, P5 ;  /* 0x00000004ff107807 */ /* 0x000fe20002800000 */
[----:B------:R-:W-:Y:S01]  /*2f10*/  IMAD.WIDE R78, R217, 0x4, R78 ;  /* 0x00000004d94e7825 */ /* 0x000fe200078e024e */
[----:B------:R-:W-:-:S02]  /*2f20*/  LOP3.LUT P5, RZ, R18, 0x1, RZ, 0xc0, !PT ;  /* 0x0000000112ff7812 */ /* 0x000fc400078ac0ff */
[----:B------:R-:W-:Y:S01]  /*2f30*/  LOP3.LUT R39, R39, 0x3, RZ, 0xc0, !PT ;  /* 0x0000000327277812 */ /* 0x000fe200078ec0ff */
[C---:B------:R-:W-:Y:S01]  /*2f40*/  IMAD.WIDE R80, R217.reuse, 0x4, R80 ;  /* 0x00000004d9507825 */ /* 0x040fe200078e0250 */
[----:B------:R-:W-:Y:S02]  /*2f50*/  SHF.R.U32.HI R18, RZ, 0x7, R10 ;  /* 0x00000007ff127819 */ /* 0x000fe4000001160a */
[----:B------:R-:W-:Y:S01]  /*2f60*/  ISETP.GE.U32.AND P6, PT, R28, 0x7fffffb4, PT ;  /* 0x7fffffb41c00780c */ /* 0x000fe20003fc6070 */
[----:B------:R-:W-:Y:S01]  /*2f70*/  IMAD.WIDE R82, R217, 0x4, R82 ;  /* 0x00000004d9527825 */ /* 0x000fe200078e0252 */
[----:B------:R-:W-:Y:S02]  /*2f80*/  IADD3 R41, PT, PT, R41, R42, RZ ;  /* 0x0000002a29297210 */ /* 0x000fe40007ffe0ff */
[----:B------:R-:W-:Y:S01]  /*2f90*/  IADD3 R38, PT, PT, R39, R17, R38 ;  /* 0x0000001127267210 */ /* 0x000fe20007ffe026 */
[----:B------:R-:W-:Y:S01]  /*2fa0*/  IMAD.WIDE R84, R217, 0x4, R84 ;  /* 0x00000004d9547825 */ /* 0x000fe200078e0254 */
[----:B------:R-:W-:Y:S01]  /*2fb0*/  LOP3.LUT P4, RZ, R18, 0x1, RZ, 0xc0, !PT ;  /* 0x0000000112ff7812 */ /* 0x000fe2000788c0ff */
[----:B------:R4:W-:Y:S01]  /*2fc0*/  LDGSTS.E [R252+0x5c00], desc[UR16][R176.64], P5 ;  /* 0x05c00000b0fc7fae */ /* 0x0009e2000a9a1010 */
[----:B------:R-:W-:Y:S01]  /*2fd0*/  SEL R17, RZ, 0x7fff8, P6 ;  /* 0x0007fff8ff117807 */ /* 0x000fe20003000000 */
[----:B------:R-:W-:Y:S01]  /*2fe0*/  IMAD R18, R76, 0x18, RZ ;  /* 0x000000184c127824 */ /* 0x000fe200078e02ff */
[----:B------:R-:W-:Y:S01]  /*2ff0*/  LOP3.LUT R41, R41, 0x3, RZ, 0xc0, !PT ;  /* 0x0000000329297812 */ /* 0x000fe200078ec0ff */
[----:B------:R5:W-:Y:S01]  /*3000*/  LDGSTS.E [R252+0x5e00], desc[UR16][R178.64], P5 ;  /* 0x05e00000b2fc7fae */ /* 0x000be2000a9a1010 */
[----:B------:R-:W-:Y:S01]  /*3010*/  LOP3.LUT R20, R20, 0x3, RZ, 0xc0, !PT ;  /* 0x0000000314147812 */ /* 0x000fe200078ec0ff */
[----:B------:R-:W-:Y:S01]  /*3020*/  IMAD.WIDE R180, R18, 0x4, R240 ;  /* 0x0000000412b47825 */ /* 0x000fe200078e02f0 */
[----:B------:R-:W-:-:S02]  /*3030*/  IADD3 R16, PT, PT, R41, R17, R16 ;  /* 0x0000001129107210 */ /* 0x000fc40007ffe010 */
[----:B------:R-:W-:Y:S01]  /*3040*/  SHF.R.U32.HI R17, RZ, 0x6, R10 ;  /* 0x00000006ff117819 */ /* 0x000fe2000001160a */
[----:B------:R-:W-:Y:S01]  /*3050*/  IMAD.WIDE R182, R18, 0x4, R238 ;  /* 0x0000000412b67825 */ /* 0x000fe200078e02ee */
[----:B------:R-:W-:Y:S01]  /*3060*/  SHF.R.U32.HI R18, RZ, 0x5, R10 ;  /* 0x00000005ff127819 */ /* 0x000fe2000001160a */
[----:B------:R1:W-:Y:S01]  /*3070*/  LDGSTS.E [R252+0x6000], desc[UR16][R180.64], P4 ;  /* 0x06000000b4fc7fae */ /* 0x0003e2000a1a1010 */
[----:B------:R-:W-:Y:S01]  /*3080*/  LOP3.LUT P5, RZ, R17, 0x1, RZ, 0xc0, !PT ;  /* 0x0000000111ff7812 */ /* 0x000fe200078ac0ff */
[----:B------:R-:W-:Y:S01]  /*3090*/  IMAD.WIDE R86, R217, 0x4, R86 ;  /* 0x00000004d9567825 */ /* 0x000fe200078e0256 */
[----:B------:R-:W-:Y:S01]  /*30a0*/  IADD3 R12, PT, PT, R20, R19, R12 ;  /* 0x00000013140c7210 */ /* 0x000fe20007ffe00c */
[----:B------:R1:W-:Y:S01]  /*30b0*/  LDGSTS.E [R252+0x6200], desc[UR16][R182.64], P4 ;  /* 0x06200000b6fc7fae */ /* 0x0003e2000a1a1010 */
[----:B------:R-:W-:Y:S01]  /*30c0*/  LOP3.LUT P4, RZ, R18, 0x1, RZ, 0xc0, !PT ;  /* 0x0000000112ff7812 */ /* 0x000fe2000788c0ff */
[C---:B------:R-:W-:Y:S01]  /*30d0*/  IMAD R19, R76.reuse, 0x19, RZ ;  /* 0x000000194c137824 */ /* 0x040fe200078e02ff */
[----:B------:R-:W-:Y:S01]  /*30e0*/  SHF.R.U32.HI R18, RZ, 0x4, R10 ;  /* 0x00000004ff127819 */ /* 0x000fe2000001160a */
[----:B------:R-:W-:Y:S01]  /*30f0*/  IMAD R20, R76, 0x1b, RZ ;  /* 0x0000001b4c147824 */ /* 0x000fe200078e02ff */
[----:B------:R-:W-:Y:S01]  /*3100*/  SEL R28, RZ, 0x1, P2 ;  /* 0x00000001ff1c7807 */ /* 0x000fe20001000000 */
[----:B------:R-:W-:Y:S01]  /*3110*/  IMAD.WIDE R184, R19, 0x4, R240 ;  /* 0x0000000413b87825 */ /* 0x000fe200078e02f0 */
[----:B------:R-:W-:-:S02]  /*3120*/  LOP3.LUT R36, R36, 0x3, RZ, 0xc0, !PT ;  /* 0x0000000324247812 */ /* 0x000fc400078ec0ff */
[----:B------:R-:W-:Y:S01]  /*3130*/  ISETP.GE.AND P6, PT, R43, R73, PT ;  /* 0x000000492b00720c */ /* 0x000fe20003fc6270 */
[----:B------:R-:W-:Y:S01]  /*3140*/  IMAD.WIDE R186, R19, 0x4, R238 ;  /* 0x0000000413ba7825 */ /* 0x000fe200078e02ee */
[----:B------:R1:W-:Y:S01]  /*3150*/  LDGSTS.E [R252+0x6400], desc[UR16][R184.64], P5 ;  /* 0x06400000b8fc7fae */ /* 0x0003e2000a9a1010 */
[----:B------:R-:W-:Y:S02]  /*3160*/  LOP3.LUT R24, R24, 0x3, RZ, 0xc0, !PT ;  /* 0x0000000318187812 */ /* 0x000fe400078ec0ff */
[----:B------:R-:W-:Y:S01]  /*3170*/  IMAD R19, R76, 0x1a, RZ ;  /* 0x0000001a4c137824 */ /* 0x000fe200078e02ff */
[----:B------:R1:W-:Y:S01]  /*3180*/  LDGSTS.E [R252+0x6600], desc[UR16][R186.64], P5 ;  /* 0x06600000bafc7fae */ /* 0x0003e2000a9a1010 */
[----:B------:R-:W-:Y:S01]  /*3190*/  LOP3.LUT P5, RZ, R18, 0x1, RZ, 0xc0, !PT ;  /* 0x0000000112ff7812 */ /* 0x000fe200078ac0ff */
[----:B------:R-:W-:Y:S01]  /*31a0*/  IMAD.WIDE R192, R20, 0x4, R240 ;  /* 0x0000000414c07825 */ /* 0x000fe200078e02f0 */
[----:B------:R-:W-:Y:S02]  /*31b0*/  SHF.R.U32.HI R18, RZ, 0x3, R10 ;  /* 0x00000003ff127819 */ /* 0x000fe4000001160a */
[----:B------:R-:W-:Y:S01]  /*31c0*/  IADD3 R34, PT, PT, R36, R35, R34 ;  /* 0x0000002324227210 */ /* 0x000fe20007ffe022 */
[----:B------:R-:W-:Y:S01]  /*31d0*/  IMAD.WIDE R188, R19, 0x4, R240 ;  /* 0x0000000413bc7825 */ /* 0x000fe200078e02f0 */
[----:B------:R-:W-:-:S02]  /*31e0*/  IADD3 R22, PT, PT, R24, R23, R22 ;  /* 0x0000001718167210 */ /* 0x000fc40007ffe016 */
[----:B------:R-:W-:Y:S01]  /*31f0*/  LOP3.LUT R32, R32, 0x3, RZ, 0xc0, !PT ;  /* 0x0000000320207812 */ /* 0x000fe200078ec0ff */
[--C-:B------:R-:W-:Y:S01]  /*3200*/  IMAD.WIDE R190, R19, 0x4, R238.reuse ;  /* 0x0000000413be7825 */ /* 0x100fe200078e02ee */
[----:B------:R1:W-:Y:S01]  /*3210*/  LDGSTS.E [R252+0x6800], desc[UR16][R188.64], P4 ;  /* 0x06800000bcfc7fae */ /* 0x0003e2000a1a1010 */
[----:B------:R-:W-:Y:S02]  /*3220*/  LOP3.LUT R19, R16, 0xf, RZ, 0xc0, !PT ;  /* 0x0000000f10137812 */ /* 0x000fe400078ec0ff */
[----:B------:R-:W-:Y:S01]  /*3230*/  IMAD.WIDE R194, R20, 0x4, R238 ;  /* 0x0000000414c27825 */ /* 0x000fe200078e02ee */
[----:B------:R1:W-:Y:S01]  /*3240*/  LDGSTS.E [R252+0x6a00], desc[UR16][R190.64], P4 ;  /* 0x06a00000befc7fae */ /* 0x0003e2000a1a1010 */
[----:B------:R-:W-:Y:S02]  /*3250*/  LOP3.LUT P4, RZ, R18, 0x1, RZ, 0xc0, !PT ;  /* 0x0000000112ff7812 */ /* 0x000fe4000788c0ff */
[----:B------:R-:W-:Y:S01]  /*3260*/  IMAD R18, R76, 0x1c, RZ ;  /* 0x0000001c4c127824 */ /* 0x000fe200078e02ff */
[----:B------:R1:W-:Y:S01]  /*3270*/  LDGSTS.E [R252+0x6c00], desc[UR16][R192.64], P5 ;  /* 0x06c00000c0fc7fae */ /* 0x0003e2000a9a1010 */
[----:B------:R-:W-:Y:S01]  /*3280*/  VIADD R20, R73, 0x1f ;  /* 0x0000001f49147836 */ /* 0x000fe20000000000 */
[----:B------:R-:W-:Y:S01]  /*3290*/  SHF.R.U32.HI R16, RZ, 0x2, R10 ;  /* 0x00000002ff107819 */ /* 0x000fe2000001160a */
[----:B------:R-:W-:Y:S01]  /*32a0*/  IMAD.WIDE R196, R18, 0x4, R240 ;  /* 0x0000000412c47825 */ /* 0x000fe200078e02f0 */
[----:B------:R1:W-:Y:S01]  /*32b0*/  LDGSTS.E [R252+0x6e00], desc[UR16][R194.64], P5 ;  /* 0x06e00000c2fc7fae */ /* 0x0003e2000a9a1010 */
[----:B------:R-:W-:-:S02]  /*32c0*/  SHF.R.U32.HI R10, RZ, 0x1, R10 ;  /* 0x00000001ff0a7819 */ /* 0x000fc4000001160a */
[----:B------:R-:W-:Y:S01]  /*32d0*/  IMAD.WIDE R204, R18, 0x4, R238 ;  /* 0x0000000412cc7825 */ /* 0x000fe200078e02ee */
[----:B------:R-:W-:Y:S02]  /*32e0*/  LOP3.LUT P5, RZ, R16, 0x1, RZ, 0xc0, !PT ;  /* 0x0000000110ff7812 */ /* 0x000fe400078ac0ff */
[----:B------:R1:W-:Y:S01]  /*32f0*/  LDGSTS.E [R252+0x7000], desc[UR16][R196.64], P4 ;  /* 0x07000000c4fc7fae */ /* 0x0003e2000a1a1010 */
[----:B------:R-:W-:Y:S01]  /*3300*/  IMAD.IADD R28, R28, 0x1, R29 ;  /* 0x000000011c1c7824 */ /* 0x000fe200078e021d */
[----:B------:R-:W-:Y:S01]  /*3310*/  IADD3 R30, PT, PT, R32, R31, R30 ;  /* 0x0000001f201e7210 */ /* 0x000fe20007ffe01e */
[----:B------:R-:W-:Y:S01]  /*3320*/  IMAD.SHL.U32 R12, R12, 0x100, RZ ;  /* 0x000001000c0c7824 */ /* 0x000fe200078e00ff */
[----:B------:R1:W-:Y:S01]  /*3330*/  LDGSTS.E [R252+0x7200], desc[UR16][R204.64], P4 ;  /* 0x07200000ccfc7fae */ /* 0x0003e2000a1a1010 */
[----:B------:R-:W-:Y:S01]  /*3340*/  ISETP.GT.AND P4, PT, R20, 0x1f, PT ;  /* 0x0000001f1400780c */ /* 0x000fe20003f84270 */
[----:B------:R-:W-:Y:S01]  /*3350*/  IMAD R18, R76, 0x1d, RZ ;  /* 0x0000001d4c127824 */ /* 0x000fe200078e02ff */
[----:B------:R-:W-:Y:S01]  /*3360*/  LOP3.LUT R28, R28, 0x3, RZ, 0xc0, !PT ;  /* 0x000000031c1c7812 */ /* 0x000fe200078ec0ff */
[----:B------:R-:W-:Y:S01]  /*3370*/  IMAD R38, R38, 0x10, R19 ;  /* 0x0000001026267824 */ /* 0x000fe200078e0213 */
[----:B------:R-:W-:Y:S01]  /*3380*/  LOP3.LUT R16, R12, 0xf00, RZ, 0xe2, !PT ;  /* 0x00000f000c107812 */ /* 0x000fe200078ee2ff */
[----:B------:R-:W-:Y:S01]  /*3390*/  IMAD.SHL.U32 R19, R34, 0x100, RZ ;  /* 0x0000010022137824 */ /* 0x000fe200078e00ff */
[----:B------:R-:W-:Y:S01]  /*33a0*/  SEL R12, RZ, 0x4, !P4 ;  /* 0x00000004ff0c7807 */ /* 0x000fe20006000000 */
[----:B------:R-:W-:Y:S01]  /*33b0*/  IMAD.WIDE R198, R18, 0x4, R240 ;  /* 0x0000000412c67825 */ /* 0x000fe200078e02f0 */
[----:B------:R-:W-:-:S02]  /*33c0*/  IADD3 R26, PT, PT, R28, R27, R26 ;  /* 0x0000001b1c1a7210 */ /* 0x000fc40007ffe01a */
[----:B------:R-:W-:Y:S01]  /*33d0*/  SEL R12, R12, RZ, !P6 ;  /* 0x000000ff0c0c7207 */ /* 0x000fe20007000000 */
[----:B------:R-:W-:Y:S01]  /*33e0*/  IMAD.WIDE R206, R18, 0x4, R238 ;  /* 0x0000000412ce7825 */ /* 0x000fe200078e02ee */
[----:B------:R-:W-:Y:S01]  /*33f0*/  LOP3.LUT P6, RZ, R10, 0x1, RZ, 0xc0, !PT ;  /* 0x000000010aff7812 */ /* 0x000fe200078cc0ff */
[----:B------:R1:W-:Y:S01]  /*3400*/  LDGSTS.E [R252+0x7400], desc[UR16][R198.64], P5 ;  /* 0x07400000c6fc7fae */ /* 0x0003e2000a9a1010 */
[----:B------:R-:W-:Y:S01]  /*3410*/  LOP3.LUT R17, R26, 0xf, RZ, 0xc0, !PT ;  /* 0x0000000f1a117812 */ /* 0x000fe200078ec0ff */
[----:B------:R-:W-:Y:S01]  /*3420*/  IMAD R18, R76, 0x1e, RZ ;  /* 0x0000001e4c127824 */ /* 0x000fe200078e02ff */
[----:B------:R-:W-:Y:S01]  /*3430*/  LOP3.LUT R19, R19, 0xf00, RZ, 0xe2, !PT ;  /* 0x00000f0013137812 */ /* 0x000fe200078ee2ff */
[----:B------:R-:W-:Y:S01]  /*3440*/  IMAD R15, R15, 0x1000, R16 ;  /* 0x000010000f0f7824 */ /* 0x000fe200078e0210 */
[----:B------:R-:W-:Y:S01]  /*3450*/  LOP3.LUT R38, R38, 0xff, RZ, 0xc0, !PT ;  /* 0x000000ff26267812 */ /* 0x000fe200078ec0ff */
[----:B------:R-:W-:Y:S01]  /*3460*/  IMAD R17, R22, 0x10, R17 ;  /* 0x0000001016117824 */ /* 0x000fe200078e0211 */
[----:B------:R1:W-:Y:S01]  /*3470*/  LDGSTS.E [R252+0x7600], desc[UR16][R206.64], P5 ;  /* 0x07600000cefc7fae */ /* 0x0003e2000a9a1010 */
[----:B------:R-:W-:Y:S01]  /*3480*/  IMAD.WIDE R200, R18, 0x4, R240 ;  /* 0x0000000412c87825 */ /* 0x000fe200078e02f0 */
[----:B------:R-:W-:-:S02]  /*3490*/  ISETP.NE.U32.AND P5, PT, R12, RZ, PT ;  /* 0x000000ff0c00720c */ /* 0x000fc40003fa5070 */
[----:B------:R-:W-:Y:S01]  /*34a0*/  LOP3.LUT R16, R17, 0xff, RZ, 0xc0, !PT ;  /* 0x000000ff11107812 */ /* 0x000fe200078ec0ff */
[----:B------:R-:W-:Y:S01]  /*34b0*/  IMAD.WIDE R208, R18, 0x4, R238 ;  /* 0x0000000412d07825 */ /* 0x000fe200078e02ee */
[----:B------:R1:W-:Y:S01]  /*34c0*/  LDGSTS.E [R252+0x7800], desc[UR16][R200.64], P6 ;  /* 0x07800000c8fc7fae */ /* 0x0003e2000b1a1010 */
[----:B------:R-:W-:Y:S02]  /*34d0*/  LOP3.LUT R12, R11, 0x60, RZ, 0xc0, !PT ;  /* 0x000000600b0c7812 */ /* 0x000fe400078ec0ff */
[----:B------:R-:W-:Y:S01]  /*34e0*/  IMAD R19, R30, 0x1000, R19 ;  /* 0x000010001e137824 */ /* 0x000fe200078e0213 */
[----:B------:R1:W-:Y:S01]  /*34f0*/  LDGSTS.E [R252+0x7a00], desc[UR16][R208.64], P6 ;  /* 0x07a00000d0fc7fae */ /* 0x0003e2000b1a1010 */
[----:B------:R-:W-:Y:S01]  /*3500*/  IMAD R17, R76, 0x1f, RZ ;  /* 0x0000001f4c117824 */ /* 0x000fe200078e02ff */
[C---:B------:R-:W-:Y:S01]  /*3510*/  LEA R242, P6, R218.reuse, UR14, 0x2 ;  /* 0x0000000edaf27c11 */ /* 0x040fe2000f8c10ff */
[----:B------:R-:W-:Y:S01]  /*3520*/  IMAD.IADD R10, R15, 0x1, R16 ;  /* 0x000000010f0a7824 */ /* 0x000fe200078e0210 */
[----:B------:R-:W-:Y:S01]  /*3530*/  SEL R15, RZ, 0x4, P1 ;  /* 0x00000004ff0f7807 */ /* 0x000fe20000800000 */
[----:B------:R-:W-:Y:S01]  /*3540*/  IMAD.IADD R19, R19, 0x1, R38 ;  /* 0x0000000113137824 */ /* 0x000fe200078e0226 */
[----:B------:R-:W-:Y:S01]  /*3550*/  LEA.HI.X.SX32 R16, R218, UR15, 0x2, P6 ;  /* 0x0000000fda107c11 */ /* 0x000fe2000b0f16ff */
[----:B------:R-:W-:Y:S01]  /*3560*/  IMAD.WIDE R202, R17, 0x4, R240 ;  /* 0x0000000411ca7825 */ /* 0x000fe200078e02f0 */
[----:B------:R-:W-:-:S02]  /*3570*/  ISETP.GT.AND P1, PT, R20, 0x3f, PT ;  /* 0x0000003f1400780c */ /* 0x000fc40003f24270 */
[----:B------:R-:W-:Y:S01]  /*3580*/  PRMT R10, R10, 0x5410, R19 ;  /* 0x000054100a0a7816 */ /* 0x000fe20000000013 */
[----:B------:R-:W-:Y:S01]  /*3590*/  IMAD.WIDE R210, R17, 0x4, R238 ;  /* 0x0000000411d27825 */ /* 0x000fe200078e02ee */
[----:B------:R2:W-:Y:S01]  /*35a0*/  LDGSTS.E [R252+0x7c00], desc[UR16][R202.64], !P0 ;  /* 0x07c00000cafc7fae */ /* 0x0005e2000c1a1010 */
[----:B------:R-:W-:Y:S02]  /*35b0*/  SHF.R.U32.HI R69, RZ, 0x1, R12 ;  /* 0x00000001ff457819 */ /* 0x000fe4000001160c */
[----:B------:R-:W-:Y:S01]  /*35c0*/  IMAD R17, R8, UR4, RZ ;  /* 0x0000000408117c24 */ /* 0x000fe2000f8e02ff */
[----:B------:R-:W-:Y:S01]  /*35d0*/  LEA R8, P6, R14, R242, 0x2 ;  /* 0x000000f20e087211 */ /* 0x000fe200078c10ff */
[----:B------:R-:W-:Y:S01]  /*35e0*/  IMAD R19, R9, UR4, RZ ;  /* 0x0000000409137c24 */ /* 0x000fe2000f8e02ff */
[----:B------:R2:W-:Y:S01]  /*35f0*/  LDGSTS.E [R252+0x7e00], desc[UR16][R210.64], !P0 ;  /* 0x07e00000d2fc7fae */ /* 0x0005e2000c1a1010 */
[----:B------:R-:W-:Y:S01]  /*3600*/  IMAD R18, R6, UR4, RZ ;  /* 0x0000000406127c24 */ /* 0x000fe2000f8e02ff */
[----:B------:R-:W-:Y:S01]  /*3610*/  LEA.HI.X.SX32 R9, R14, R16, 0x2, P6 ;  /* 0x000000100e097211 */ /* 0x000fe200030f16ff */
[----:B------:R-:W-:Y:S01]  /*3620*/  IMAD R20, R7, UR4, RZ ;  /* 0x0000000407147c24 */ /* 0x000fe2000f8e02ff */
[-C--:B------:R-:W-:Y:S01]  /*3630*/  LEA R248, P6, R13, R242.reuse, 0x2 ;  /* 0x000000f20df87211 */ /* 0x080fe200078c10ff */
[----:B-1----:R-:W-:Y:S01]  /*3640*/  IMAD R14, R4, UR4, RZ ;  /* 0x00000004040e7c24 */ /* 0x002fe2000f8e02ff */
[----:B------:R-:W-:Y:S01]  /*3650*/  LEA R6, P0, R17, R242, 0x2 ;  /* 0x000000f211067211 */ /* 0x000fe200078010ff */
[----:B------:R-:W-:Y:S01]  /*3660*/  STL [R1+0x38], R19 ;  /* 0x0000381301007387 */ /* 0x000fe20000100800 */
[----:B------:R-:W-:Y:S01]  /*3670*/  LEA.HI.X.SX32 R249, R13, R16, 0x2, P6 ;  /* 0x000000100df97211 */ /* 0x000fe200030f16ff */
[----:B------:R-:W-:Y:S01]  /*3680*/  IMAD.WIDE R240, R217, 0x4, R240 ;  /* 0x00000004d9f07825 */ /* 0x000fe200078e02f0 */
[----:B------:R-:W-:Y:S01]  /*3690*/  LEA R4, P6, R19, R242, 0x2 ;  /* 0x000000f213047211 */ /* 0x000fe200078c10ff */
[----:B------:R1:W-:Y:S01]  /*36a0*/  STL [R1+0x34], R17 ;  /* 0x0000341101007387 */ /* 0x0003e20000100800 */
[----:B------:R-:W-:Y:S01]  /*36b0*/  LEA.HI.X.SX32 R7, R17, R16, 0x2, P0 ;  /* 0x0000001011077211 */ /* 0x000fe200000f16ff */
[C---:B------:R-:W-:Y:S01]  /*36c0*/  IMAD.WIDE R238, R217.reuse, 0x4, R238 ;  /* 0x00000004d9ee7825 */ /* 0x040fe200078e02ee */
[----:B------:R-:W-:Y:S01]  /*36d0*/  LEA R244, P0, R20, R242, 0x2 ;  /* 0x000000f214f47211 */ /* 0x000fe200078010ff */
[----:B------:R-:W-:Y:S01]  /*36e0*/  STL [R1+0x2c], R13 ;  /* 0x00002c0d01007387 */ /* 0x000fe20000100800 */
[----:B------:R-:W-:Y:S01]  /*36f0*/  LOP3.LUT R69, R70, R69, RZ, 0x3c, !PT ;  /* 0x0000004546457212 */ /* 0x000fe200078e3cff */
[----:B------:R-:W-:Y:S01]  /*3700*/  IMAD.WIDE R88, R217, 0x4, R88 ;  /* 0x00000004d9587825 */ /* 0x000fe200078e0258 */
[----:B------:R-:W-:Y:S01]  /*3710*/  LEA.HI.X.SX32 R245, R20, R16, 0x2, P0 ;  /* 0x0000001014f57211 */ /* 0x000fe200000f16ff */
[----:B------:R-:W-:Y:S01]  /*3720*/  STL [R1+0x30], R18 ;  /* 0x0000301201007387 */ /* 0x000fe20000100800 */
[----:B------:R-:W-:Y:S01]  /*3730*/  LEA R250, P0, R18, R242, 0x2 ;  /* 0x000000f212fa7211 */ /* 0x000fe200078010ff */
[----:B-1----:R-:W-:Y:S01]  /*3740*/  IMAD R17, R5, UR4, RZ ;  /* 0x0000000405117c24 */ /* 0x002fe2000f8e02ff */
[----:B------:R-:W-:Y:S01]  /*3750*/  LEA.HI.X.SX32 R5, R19, R16, 0x2, P6 ;  /* 0x0000001013057211 */ /* 0x000fe200030f16ff */
[----:B------:R-:W-:Y:S01]  /*3760*/  STL [R1+0x24], R20 ;  /* 0x0000241401007387 */ /* 0x000fe20000100800 */
[----:B------:R-:W-:Y:S01]  /*3770*/  LEA R246, P6, R14, R242, 0x2 ;  /* 0x000000f20ef67211 */ /* 0x000fe200078c10ff */
[----:B------:R-:W-:Y:S01]  /*3780*/  VIADD R216, R69, UR9 ;  /* 0x0000000945d87c36 */ /* 0x000fe20008000000 */
[-C--:B------:R-:W-:Y:S01]  /*3790*/  LEA.HI.X.SX32 R251, R18, R16.reuse, 0x2, P0 ;  /* 0x0000001012fb7211 */ /* 0x080fe200000f16ff */
[----:B------:R1:W-:Y:S01]  /*37a0*/  STL [R1+0x28], R14 ;  /* 0x0000280e01007387 */ /* 0x0003e20000100800 */
[----:B------:R-:W-:Y:S01]  /*37b0*/  LEA.HI.X.SX32 R247, R14, R16, 0x2, P6 ;  /* 0x000000100ef77211 */ /* 0x000fe200030f16ff */
[----:B------:R-:W-:Y:S01]  /*37c0*/  IMAD.WIDE R90, R217, 0x4, R90 ;  /* 0x00000004d95a7825 */ /* 0x000fe200078e025a */
[----:B------:R-:W-:Y:S01]  /*37d0*/  LEA R242, P0, R17, R242, 0x2 ;  /* 0x000000f211f27211 */ /* 0x000fe200078010ff */
[----:B------:R-:W0:Y:S01]  /*37e0*/  LDGDEPBAR ;  /* 0x00000000000079af */ /* 0x000e220000000000 */
[----:B------:R-:W-:Y:S01]  /*37f0*/  SEL R15, R15, RZ, P1 ;  /* 0x000000ff0f0f7207 */ /* 0x000fe20000800000 */
[----:B------:R-:W-:Y:S01]  /*3800*/  IMAD.WIDE R92, R217, 0x4, R92 ;  /* 0x00000004d95c7825 */ /* 0x000fe200078e025c */
[----:B------:R-:W-:Y:S01]  /*3810*/  LEA.HI.X.SX32 R243, R17, R16, 0x2, P0 ;  /* 0x0000001011f37211 */ /* 0x000fe200000f16ff */
[----:B------:R-:W-:Y:S01]  /*3820*/  LDGSTS.E [R216+0x10000], desc[UR16][R8.64], P5 ;  /* 0x1000000008d87fae */ /* 0x000fe2000a9a1010 */
[----:B------:R-:W-:Y:S01]  /*3830*/  ISETP.NE.U32.AND P1, PT, R15, RZ, PT ;  /* 0x000000ff0f00720c */ /* 0x000fe20003f25070 */
[----:B------:R-:W-:Y:S01]  /*3840*/  IMAD.WIDE R94, R217, 0x4, R94 ;  /* 0x00000004d95e7825 */ /* 0x000fe200078e025e */
[----:B-1----:R-:W-:Y:S01]  /*3850*/  LOP3.LUT R14, R69, 0x40, RZ, 0x3c, !PT ;  /* 0x00000040450e7812 */ /* 0x002fe200078e3cff */
[----:B------:R-:W-:Y:S01]  /*3860*/  LDGSTS.E [R216+0x10400], desc[UR16][R6.64], P5 ;  /* 0x1040000006d87fae */ /* 0x000fe2000a9a1010 */
[C---:B------:R-:W-:Y:S01]  /*3870*/  SHF.R.U64 R15, R10.reuse, 0x1f, RZ ;  /* 0x0000001f0a0f7819 */ /* 0x040fe200000012ff */
[----:B------:R-:W-:Y:S01]  /*3880*/  IMAD.WIDE R96, R217, 0x4, R96 ;  /* 0x00000004d9607825 */ /* 0x000fe200078e0260 */
[----:B------:R-:W-:Y:S01]  /*3890*/  SHF.R.U64 R13, R10, 0x1e, RZ ;  /* 0x0000001e0a0d7819 */ /* 0x000fe200000012ff */
[----:B------:R1:W-:Y:S01]  /*38a0*/  LDGSTS.E [R216+0x10800], desc[UR16][R248.64], P5 ;  /* 0x10800000f8d87fae */ /* 0x0003e2000a9a1010 */
[----:B------:R-:W-:Y:S01]  /*38b0*/  LOP3.LUT P6, RZ, R15, 0x1, RZ, 0xc0, !PT ;  /* 0x000000010fff7812 */ /* 0x000fe200078cc0ff */
[----:B------:R-:W-:Y:S01]  /*38c0*/  VIADD R215, R14, UR9 ;  /* 0x000000090ed77c36 */ /* 0x000fe20008000000 */
[----:B------:R-:W-:Y:S01]  /*38d0*/  LOP3.LUT P0, RZ, R13, 0x1, RZ, 0xc0, !PT ;  /* 0x000000010dff7812 */ /* 0x000fe2000780c0ff */
[----:B------:R1:W-:Y:S01]  /*38e0*/  LDGSTS.E [R216+0x10c00], desc[UR16][R244.64], P5 ;  /* 0x10c00000f4d87fae */ /* 0x0003e2000a9a1010 */
[C---:B------:R-:W-:Y:S01]  /*38f0*/  SHF.R.U64 R13, R10.reuse, 0x1d, RZ ;  /* 0x0000001d0a0d7819 */ /* 0x040fe200000012ff */
[C---:B------:R-:W-:Y:S01]  /*3900*/  IMAD.WIDE R98, R217.reuse, 0x4, R98 ;  /* 0x00000004d9627825 */ /* 0x040fe200078e0262 */
[----:B------:R-:W-:Y:S01]  /*3910*/  SHF.R.U64 R14, R10, 0x1c, RZ ;  /* 0x0000001c0a0e7819 */ /* 0x000fe200000012ff */
[----:B------:R-:W-:Y:S02]  /*3920*/  LDGSTS.E [R215+0x10200], desc[UR16][R4.64], P5 ;  /* 0x1020000004d77fae */ /* 0x000fe4000a9a1010 */
[----:B------:R-:W-:-:S02]  /*3930*/  IMAD.WIDE R100, R217, 0x4, R100 ;  /* 0x00000004d9647825 */ /* 0x000fc400078e0264 */
[----:B------:R1:W-:Y:S02]  /*3940*/  LDGSTS.E [R215+0x10600], desc[UR16][R250.64], P5 ;  /* 0x10600000fad77fae */ /* 0x0003e4000a9a1010 */
[C---:B------:R-:W-:Y:S02]  /*3950*/  IMAD.WIDE R102, R217.reuse, 0x4, R102 ;  /* 0x00000004d9667825 */ /* 0x040fe400078e0266 */
[----:B------:R1:W-:Y:S02]  /*3960*/  LDGSTS.E [R215+0x10a00], desc[UR16][R246.64], P5 ;  /* 0x10a00000f6d77fae */ /* 0x0003e4000a9a1010 */
[----:B------:R-:W-:Y:S02]  /*3970*/  IMAD.WIDE R104, R217, 0x4, R104 ;  /* 0x00000004d9687825 */ /* 0x000fe400078e0268 */
[----:B------:R1:W-:Y:S01]  /*3980*/  LDGSTS.E [R215+0x10e00], desc[UR16][R242.64], P5 ;  /* 0x10e00000f2d77fae */ /* 0x0003e2000a9a1010 */
[----:B------:R-:W-:Y:S01]  /*3990*/  LOP3.LUT P5, RZ, R13, 0x1, RZ, 0xc0, !PT ;  /* 0x000000010dff7812 */ /* 0x000fe200078ac0ff */
[C---:B------:R-:W-:Y:S01]  /*39a0*/  IMAD.WIDE R106, R217.reuse, 0x4, R106 ;  /* 0x00000004d96a7825 */ /* 0x040fe200078e026a */
[----:B------:R-:W-:Y:S01]  /*39b0*/  SHF.R.U64 R13, R10, 0x1b, RZ ;  /* 0x0000001b0a0d7819 */ /* 0x000fe200000012ff */
[----:B------:R-:W0:Y:S02]  /*39c0*/  LDGDEPBAR ;  /* 0x00000000000079af */ /* 0x000e240000000000 */
[C---:B------:R-:W-:Y:S01]  /*39d0*/  IMAD.WIDE R108, R217.reuse, 0x4, R108 ;  /* 0x00000004d96c7825 */ /* 0x040fe200078e026c */
[----:B------:R-:W-:Y:S03]  /*39e0*/  BAR.SYNC.DEFER_BLOCKING 0x0 ;  /* 0x0000000000007b1d */ /* 0x000fe60000010000 */
[----:B------:R-:W-:-:S04]  /*39f0*/  IMAD.WIDE R110, R217, 0x4, R110 ;  /* 0x00000004d96e7825 */ /* 0x000fc800078e026e */
[C---:B------:R-:W-:Y:S01]  /*3a00*/  IMAD.WIDE R112, R217.reuse, 0x4, R112 ;  /* 0x00000004d9707825 */ /* 0x040fe200078e0270 */
[----:B------:R1:W-:Y:S03]  /*3a10*/  STL [R1+0x20], R17 ;  /* 0x0000201101007387 */ /* 0x0003e60000100800 */
[----:B------:R-:W-:-:S04]  /*3a20*/  IMAD.WIDE R114, R217, 0x4, R114 ;  /* 0x00000004d9727825 */ /* 0x000fc800078e0272 */
[----:B------:R-:W-:-:S04]  /*3a30*/  IMAD.WIDE R116, R217, 0x4, R116 ;  /* 0x00000004d9747825 */ /* 0x000fc800078e0274 */
[----:B------:R-:W-:-:S04]  /*3a40*/  IMAD.WIDE R118, R217, 0x4, R118 ;  /* 0x00000004d9767825 */ /* 0x000fc800078e0276 */
[C---:B------:R-:W-:Y:S01]  /*3a50*/  IMAD.WIDE R120, R217.reuse, 0x4, R120 ;  /* 0x00000004d9787825 */ /* 0x040fe200078e0278 */
[----:B------:R-:W-:Y:S01]  /*3a60*/  @!PT LDS RZ, [RZ] ;  /* 0x00000000fffff984 */ /* 0x000fe20000000800 */
[----:B------:R-:W-:Y:S01]  /*3a70*/  @!PT LDS RZ, [RZ] ;  /* 0x00000000fffff984 */ /* 0x000fe20000000800 */
[----:B------:R-:W-:Y:S01]  /*3a80*/  @!PT LDS RZ, [RZ] ;  /* 0x00000000fffff984 */ /* 0x000fe20000000800 */
[----:B------:R1:W-:Y:S03]  /*3a90*/  LDGSTS.E [R252+0x8000], desc[UR16][R240.64], P6 ;  /* 0x08000000f0fc7fae */ /* 0x0003e6000b1a1010 */
[C---:B------:R-:W-:Y:S01]  /*3aa0*/  IMAD.WIDE R122, R217.reuse, 0x4, R122 ;  /* 0x00000004d97a7825 */ /* 0x040fe200078e027a */
[----:B------:R1:W-:Y:S01]  /*3ab0*/  LDGSTS.E [R252+0x8200], desc[UR16][R238.64], P6 ;  /* 0x08200000eefc7fae */ /* 0x0003e2000b1a1010 */
[----:B------:R-:W-:Y:S02]  /*3ac0*/  LOP3.LUT P6, RZ, R14, 0x1, RZ, 0xc0, !PT ;  /* 0x000000010eff7812 */ /* 0x000fe400078cc0ff */
[C---:B------:R-:W-:Y:S01]  /*3ad0*/  IMAD.WIDE R124, R217.reuse, 0x4, R124 ;  /* 0x00000004d97c7825 */ /* 0x040fe200078e027c */
[----:B------:R-:W-:Y:S01]  /*3ae0*/  SHF.R.U64 R14, R10, 0x1a, RZ ;  /* 0x0000001a0a0e7819 */ /* 0x000fe200000012ff */
[----:B------:R1:W-:Y:S02]  /*3af0*/  LDGSTS.E [R252+0x8400], desc[UR16][R236.64], P0 ;  /* 0x08400000ecfc7fae */ /* 0x0003e400081a1010 */
[----:B------:R-:W-:-:S02]  /*3b00*/  IMAD.WIDE R126, R217, 0x4, R126 ;  /* 0x00000004d97e7825 */ /* 0x000fc400078e027e */
[----:B------:R1:W-:Y:S01]  /*3b10*/  LDGSTS.E [R252+0x8600], desc[UR16][R234.64], P0 ;  /* 0x08600000eafc7fae */ /* 0x0003e200081a1010 */
[----:B------:R-:W-:Y:S01]  /*3b20*/  LOP3.LUT P0, RZ, R13, 0x1, RZ, 0xc0, !PT ;  /* 0x000000010dff7812 */ /* 0x000fe2000780c0ff */
[C---:B------:R-:W-:Y:S01]  /*3b30*/  IMAD.WIDE R128, R217.reuse, 0x4, R128 ;  /* 0x00000004d9807825 */ /* 0x040fe200078e0280 */
[----:B------:R-:W-:Y:S01]  /*3b40*/  SHF.R.U64 R13, R10, 0x19, RZ ;  /* 0x000000190a0d7819 */ /* 0x000fe200000012ff */
[----:B------:R1:W-:Y:S02]  /*3b50*/  LDGSTS.E [R252+0x8800], desc[UR16][R232.64], P5 ;  /* 0x08800000e8fc7fae */ /* 0x0003e4000a9a1010 */
[C---:B------:R-:W-:Y:S02]  /*3b60*/  IMAD.WIDE R130, R217.reuse, 0x4, R130 ;  /* 0x00000004d9827825 */ /* 0x040fe400078e0282 */
[----:B------:R1:W-:Y:S01]  /*3b70*/  LDGSTS.E [R252+0x8a00], desc[UR16][R230.64], P5 ;  /* 0x08a00000e6fc7fae */ /* 0x0003e2000a9a1010 */
[----:B------:R-:W-:Y:S01]  /*3b80*/  LOP3.LUT P5, RZ, R14, 0x1, RZ, 0xc0, !PT ;  /* 0x000000010eff7812 */ /* 0x000fe200078ac0ff */
        /* <DEDUP_REMOVED lines=12> */
[C---:B--2---:R-:W-:Y:S01]  /*3c50*/  IMAD.WIDE R172, R217.reuse, 0x4, R172 ;  /* 0x00000004d9ac7825 */ /* 0x044fe200078e02ac */
[----:B------:R-:W-:Y:S01]  /*3c60*/  SHF.R.U64 R14, R10, 0x16, RZ ;  /* 0x000000160a0e7819 */ /* 0x000fe200000012ff */
[----:B------:R2:W-:Y:S02]  /*3c70*/  LDGSTS.E [R252+0x9400], desc[UR16][R220.64], P5 ;  /* 0x09400000dcfc7fae */ /* 0x0005e4000a9a1010 */
[----:B---3--:R-:W-:-:S02]  /*3c80*/  IMAD.WIDE R174, R217, 0x4, R174 ;  /* 0x00000004d9ae7825 */ /* 0x008fc400078e02ae */
[----:B------:R2:W-:Y:S01]  /*3c90*/  LDGSTS.E [R252+0x9600], desc[UR16][R212.64], P5 ;  /* 0x09600000d4fc7fae */ /* 0x0005e2000a9a1010 */
[----:B------:R-:W-:Y:S01]  /*3ca0*/  LOP3.LUT P5, RZ, R13, 0x1, RZ, 0xc0, !PT ;  /* 0x000000010dff7812 */ /* 0x000fe200078ac0ff */
[C---:B----4-:R-:W-:Y:S01]  /*3cb0*/  IMAD.WIDE R176, R217.reuse, 0x4, R176 ;  /* 0x00000004d9b07825 */ /* 0x050fe200078e02b0 */
[----:B------:R-:W-:Y:S01]  /*3cc0*/  SHF.R.U64 R13, R10, 0x15, RZ ;  /* 0x000000150a0d7819 */ /* 0x000fe200000012ff */
[----:B------:R2:W-:Y:S02]  /*3cd0*/  LDGSTS.E [R252+0x9800], desc[UR16][R74.64], P6 ;  /* 0x098000004afc7fae */ /* 0x0005e4000b1a1010 */
[C---:B-----5:R-:W-:Y:S02]  /*3ce0*/  IMAD.WIDE R178, R217.reuse, 0x4, R178 ;  /* 0x00000004d9b27825 */ /* 0x060fe400078e02b2 */
        /* <DEDUP_REMOVED lines=38> */
[----:B------:R-:W-:Y:S01]  /*3f50*/  IMAD.WIDE R200, R217, 0x4, R200 ;  /* 0x00000004d9c87825 */ /* 0x000fe200078e02c8 */
[----:B------:R-:W-:Y:S01]  /*3f60*/  SHF.R.U64 R14, R10, 0xe, RZ ;  /* 0x0000000e0a0e7819 */ /* 0x000fe200000012ff */
[----:B------:R2:W-:Y:S02]  /*3f70*/  LDGSTS.E [R252+0xb400], desc[UR16][R104.64], P0 ;  /* 0x0b40000068fc7fae */ /* 0x0005e400081a1010 */
[----:B------:R-:W-:-:S02]  /*3f80*/  IMAD.SHL.U32 R77, R77, 0x20, RZ ;  /* 0x000000204d4d7824 */ /* 0x000fc400078e00ff */
        /* <DEDUP_REMOVED lines=17> */
[C---:B-1----:R-:W-:Y:S02]  /*40a0*/  IMAD.WIDE R248, R77.reuse, 0x4, R248 ;  /* 0x000000044df87825 */ /* 0x042fe400078e02f8 */
        /* <DEDUP_REMOVED lines=20> */
[----:B------:R-:W-:Y:S01]  /*41f0*/  IMAD.SHL.U32 R11, R11, 0x10, RZ ;  /* 0x000000100b0b7824 */ /* 0x000fe200078e00ff */
[----:B------:R-:W-:Y:S01]  /*4200*/  SHF.R.U64 R13, R10, 0x7, RZ ;  /* 0x000000070a0d7819 */ /* 0x000fe200000012ff */
[----:B------:R2:W-:Y:S01]  /*4210*/  LDGSTS.E [R252+0xd000], desc[UR16][R132.64], P5 ;  /* 0x0d00000084fc7fae */ /* 0x0005e2000a9a1010 */
[----:B------:R-:W-:Y:S02]  /*4220*/  LOP3.LUT R5, R4, 0x600, RZ, 0xc0, !PT ;  /* 0x0000060004057812 */ /* 0x000fe400078ec0ff */
[----:B------:R-:W-:Y:S01]  /*4230*/  LOP3.LUT R11, R11, 0x70, RZ, 0xc0, !PT ;  /* 0x000000700b0b7812 */ /* 0x000fe200078ec0ff */
[----:B------:R2:W-:Y:S01]  /*4240*/  LDGSTS.E [R252+0xd200], desc[UR16][R134.64], P5 ;  /* 0x0d20000086fc7fae */ /* 0x0005e2000a9a1010 */
[----:B------:R-:W-:Y:S01]  /*4250*/  LOP3.LUT P5, RZ, R14, 0x1, RZ, 0xc0, !PT ;  /* 0x000000010eff7812 */ /* 0x000fe200078ac0ff */
[----:B------:R-:W-:Y:S01]  /*4260*/  IMAD R68, R12, 0x4, R5 ;  /* 0x000000040c447824 */ /* 0x000fe200078e0205 */
[----:B------:R-:W-:Y:S01]  /*4270*/  SHF.R.U64 R14, R10, 0x6, RZ ;  /* 0x000000060a0e7819 */ /* 0x000fe200000012ff */
[----:B------:R2:W-:Y:S02]  /*4280*/  LDGSTS.E [R252+0xd400], desc[UR16][R136.64], P6 ;  /* 0x0d40000088fc7fae */ /* 0x0005e4000b1a1010 */
[----:B------:R-:W-:-:S02]  /*4290*/  IMAD.IADD R68, R11, 0x1, R68 ;  /* 0x000000010b447824 */ /* 0x000fc400078e0244 */
[----:B------:R2:W-:Y:S01]  /*42a0*/  LDGSTS.E [R252+0xd600], desc[UR16][R138.64], P6 ;  /* 0x0d6000008afc7fae */ /* 0x0005e2000b1a1010 */
[----:B------:R-:W-:Y:S02]  /*42b0*/  LOP3.LUT P6, RZ, R13, 0x1, RZ, 0xc0, !PT ;  /* 0x000000010dff7812 */ /* 0x000fe400078cc0ff */
[----:B------:R-:W-:Y:S01]  /*42c0*/  SHF.R.U64 R13, R10, 0x5, RZ ;  /* 0x000000050a0d7819 */ /* 0x000fe200000012ff */
[----:B------:R2:W-:Y:S04]  /*42d0*/  LDGSTS.E [R252+0xd800], desc[UR16][R172.64], P0 ;  /* 0x0d800000acfc7fae */ /* 0x0005e800081a1010 */
[----:B------:R2:W-:Y:S01]  /*42e0*/  LDGSTS.E [R252+0xda00], desc[UR16][R174.64], P0 ;  /* 0x0da00000aefc7fae */ /* 0x0005e200081a1010 */
[----:B------:R-:W-:Y:S02]  /*42f0*/  LOP3.LUT P0, RZ, R14, 0x1, RZ, 0xc0, !PT ;  /* 0x000000010eff7812 */ /* 0x000fe4000780c0ff */
[----:B------:R-:W-:Y:S01]  /*4300*/  SHF.R.U64 R14, R10, 0x4, RZ ;  /* 0x000000040a0e7819 */ /* 0x000fe200000012ff */
[----:B------:R2:W-:Y:S04]  /*4310*/  LDGSTS.E [R252+0xdc00], desc[UR16][R176.64], P5 ;  /* 0x0dc00000b0fc7fae */ /* 0x0005e8000a9a1010 */
[----:B------:R2:W-:Y:S01]  /*4320*/  LDGSTS.E [R252+0xde00], desc[UR16][R178.64], P5 ;  /* 0x0de00000b2fc7fae */ /* 0x0005e2000a9a1010 */
[----:B------:R-:W-:-:S02]  /*4330*/  LOP3.LUT P5, RZ, R13, 0x1, RZ, 0xc0, !PT ;  /* 0x000000010dff7812 */ /* 0x000fc400078ac0ff */
[----:B------:R-:W-:Y:S01]  /*4340*/  SHF.R.U64 R13, R10, 0x3, RZ ;  /* 0x000000030a0d7819 */ /* 0x000fe200000012ff */
[----:B------:R2:W-:Y:S04]  /*4350*/  LDGSTS.E [R252+0xe000], desc[UR16][R180.64], P6 ;  /* 0x0e000000b4fc7fae */ /* 0x0005e8000b1a1010 */
[----:B------:R2:W-:Y:S01]  /*4360*/  LDGSTS.E [R252+0xe200], desc[UR16][R182.64], P6 ;  /* 0x0e200000b6fc7fae */ /* 0x0005e2000b1a1010 */
[----:B------:R-:W-:-:S03]  /*4370*/  LOP3.LUT P6, RZ, R14, 0x1, RZ, 0xc0, !PT ;  /* 0x000000010eff7812 */ /* 0x000fc600078cc0ff */
[----:B------:R2:W-:Y:S04]  /*4380*/  LDGSTS.E [R252+0xe400], desc[UR16][R184.64], P0 ;  /* 0x0e400000b8fc7fae */ /* 0x0005e800081a1010 */
[----:B------:R2:W-:Y:S01]  /*4390*/  LDGSTS.E [R252+0xe600], desc[UR16][R186.64], P0 ;  /* 0x0e600000bafc7fae */ /* 0x0005e200081a1010 */
[----:B------:R-:W-:Y:S02]  /*43a0*/  LOP3.LUT P0, RZ, R13, 0x1, RZ, 0xc0, !PT ;  /* 0x000000010dff7812 */ /* 0x000fe4000780c0ff */
[C---:B------:R-:W-:Y:S01]  /*43b0*/  SHF.R.U64 R13, R10.reuse, 0x2, RZ ;  /* 0x000000020a0d7819 */ /* 0x040fe200000012ff */
[----:B------:R2:W-:Y:S01]  /*43c0*/  LDGSTS.E [R252+0xe800], desc[UR16][R188.64], P5 ;  /* 0x0e800000bcfc7fae */ /* 0x0005e2000a9a1010 */
[----:B------:R-:W-:-:S03]  /*43d0*/  SHF.R.U64 R10, R10, 0x1, RZ ;  /* 0x000000010a0a7819 */ /* 0x000fc600000012ff */
[----:B------:R2:W-:Y:S01]  /*43e0*/  LDGSTS.E [R252+0xea00], desc[UR16][R190.64], P5 ;  /* 0x0ea00000befc7fae */ /* 0x0005e2000a9a1010 */
[----:B------:R-:W-:-:S03]  /*43f0*/  LOP3.LUT P5, RZ, R13, 0x1, RZ, 0xc0, !PT ;  /* 0x000000010dff7812 */ /* 0x000fc600078ac0ff */
[----:B------:R2:W-:Y:S04]  /*4400*/  LDGSTS.E [R252+0xec00], desc[UR16][R192.64], P6 ;  /* 0x0ec00000c0fc7fae */ /* 0x0005e8000b1a1010 */
[----:B------:R2:W-:Y:S01]  /*4410*/  LDGSTS.E [R252+0xee00], desc[UR16][R194.64], P6 ;  /* 0x0ee00000c2fc7fae */ /* 0x0005e2000b1a1010 */
[----:B------:R-:W-:-:S03]  /*4420*/  LOP3.LUT P6, RZ, R10, 0x1, RZ, 0xc0, !PT ;  /* 0x000000010aff7812 */ /* 0x000fc600078cc0ff */
[----:B------:R2:W-:Y:S04]  /*4430*/  LDGSTS.E [R252+0xf000], desc[UR16][R196.64], P0 ;  /* 0x0f000000c4fc7fae */ /* 0x0005e800081a1010 */
[----:B------:R2:W-:Y:S04]  /*4440*/  LDGSTS.E [R252+0xf200], desc[UR16][R204.64], P0 ;  /* 0x0f200000ccfc7fae */ /* 0x0005e800081a1010 */
[----:B------:R2:W-:Y:S04]  /*4450*/  LDGSTS.E [R252+0xf400], desc[UR16][R198.64], P5 ;  /* 0x0f400000c6fc7fae */ /* 0x0005e8000a9a1010 */
[----:B------:R2:W-:Y:S04]  /*4460*/  LDGSTS.E [R252+0xf600], desc[UR16][R206.64], P5 ;  /* 0x0f600000cefc7fae */ /* 0x0005e8000a9a1010 */
[----:B------:R2:W-:Y:S04]  /*4470*/  LDGSTS.E [R252+0xf800], desc[UR16][R200.64], P6 ;  /* 0x0f800000c8fc7fae */ /* 0x0005e8000b1a1010 */
[----:B------:R2:W-:Y:S04]  /*4480*/  LDGSTS.E [R252+0xfa00], desc[UR16][R208.64], P6 ;  /* 0x0fa00000d0fc7fae */ /* 0x0005e8000b1a1010 */
[----:B------:R2:W-:Y:S04]  /*4490*/  LDGSTS.E [R252+0xfc00], desc[UR16][R202.64], !P2 ;  /* 0x0fc00000cafc7fae */ /* 0x0005e8000d1a1010 */
[----:B------:R2:W-:Y:S04]  /*44a0*/  LDGSTS.E [R252+0xfe00], desc[UR16][R210.64], !P2 ;  /* 0x0fe00000d2fc7fae */ /* 0x0005e8000d1a1010 */
[----:B------:R-:W0:Y:S04]  /*44b0*/  LDGDEPBAR ;  /* 0x00000000000079af */ /* 0x000e280000000000 */
[----:B------:R2:W-:Y:S04]  /*44c0*/  LDGSTS.E [R216+0x11000], desc[UR16][R20.64], P1 ;  /* 0x1100000014d87fae */ /* 0x0005e800089a1010 */
[----:B------:R2:W-:Y:S04]  /*44d0*/  LDGSTS.E [R216+0x11400], desc[UR16][R18.64], P1 ;  /* 0x1140000012d87fae */ /* 0x0005e800089a1010 */
[----:B------:R2:W-:Y:S04]  /*44e0*/  LDGSTS.E [R216+0x11800], desc[UR16][R248.64], P1 ;  /* 0x11800000f8d87fae */ /* 0x0005e800089a1010 */
[----:B------:R2:W-:Y:S04]  /*44f0*/  LDGSTS.E [R216+0x11c00], desc[UR16][R244.64], P1 ;  /* 0x11c00000f4d87fae */ /* 0x0005e800089a1010 */
[----:B------:R2:W-:Y:S04]  /*4500*/  LDGSTS.E [R215+0x11200], desc[UR16][R16.64], P1 ;  /* 0x1120000010d77fae */ /* 0x0005e800089a1010 */
[----:B------:R2:W-:Y:S04]  /*4510*/  LDGSTS.E [R215+0x11600], desc[UR16][R250.64], P1 ;  /* 0x11600000fad77fae */ /* 0x0005e800089a1010 */
[----:B------:R2:W-:Y:S04]  /*4520*/  LDGSTS.E [R215+0x11a00], desc[UR16][R246.64], P1 ;  /* 0x11a00000f6d77fae */ /* 0x0005e800089a1010 */
[----:B------:R2:W-:Y:S04]  /*4530*/  LDGSTS.E [R215+0x11e00], desc[UR16][R242.64], P1 ;  /* 0x11e00000f2d77fae */ /* 0x0005e800089a1010 */
[----:B------:R-:W0:Y:S04]  /*4540*/  LDGDEPBAR ;  /* 0x00000000000079af */ /* 0x000e280000000000 */
[----:B------:R2:W-:Y:S04]  /*4550*/  STL.64 [R1+0x10], R20 ;  /* 0x0000101401007387 */ /* 0x0005e80000100a00 */
[----:B------:R2:W-:Y:S04]  /*4560*/  STL.64 [R1], R18 ;  /* 0x0000001201007387 */ /* 0x0005e80000100a00 */
[----:B------:R2:W-:Y:S01]  /*4570*/  STL.64 [R1+0x8], R16 ;  /* 0x0000081001007387 */ /* 0x0005e20000100a00 */
[----:B------:R-:W-:-:S04]  /*4580*/  DEPBAR.LE SB0, 0x2 ;  /* 0x000080800000791a */ /* 0x000fc80000000000 */
[----:B------:R-:W-:Y:S06]  /*4590*/  BAR.SYNC.DEFER_BLOCKING 0x0 ;  /* 0x0000000000007b1d */ /* 0x000fec0000010000 */
[----:B------:R2:W1:Y:S04]  /*45a0*/  LDSM.16.M88.4 R36, [R68+UR9] ;  /* 0x000000094424783b */ /* 0x0004680008000200 */
[----:B------:R2:W3:Y:S04]  /*45b0*/  LDSM.16.M88.4 R40, [R68+UR9+0x800] ;  /* 0x000800094428783b */ /* 0x0004e80008000200 */
[----:B------:R2:W4:Y:S04]  /*45c0*/  LDSM.16.M88.4 R168, [R68+UR9+0x1000] ;  /* 0x0010000944a8783b */ /* 0x0005280008000200 */
[----:B------:R2:W1:Y:S04]  /*45d0*/  LDSM.16.M88.4 R44, [R68+UR9+0x1800] ;  /* 0x00180009442c783b */ /* 0x0004680008000200 */
        /* <DEDUP_REMOVED lines=11> */
[----:B------:R2:W1:Y:S01]  /*4690*/  LDSM.16.M88.4 R140, [R68+UR9+0x7800] ;  /* 0x00780009448c783b */ /* 0x0004620008000200 */
[----:B---34-:R-:W-:Y:S05]  /*46a0*/  @!P4 BRA `(.L_x_12) ;  /* 0x000000040004c947 */ /* 0x018fea0003800000 */
[----:B-1----:R-:W-:Y:S01]  /*46b0*/  IMAD.MOV.U32 R4, RZ, RZ, R36 ;  /* 0x000000ffff047224 */ /* 0x002fe200078e0024 */
[----:B--2---:R-:W-:Y:S01]  /*46c0*/  MOV R16, R160 ;  /* 0x000000a000107202 */ /* 0x004fe20000000f00 */
[----:B------:R-:W-:Y:S02]  /*46d0*/  IMAD.MOV.U32 R36, RZ, RZ, R37 ;  /* 0x000000ffff247224 */ /* 0x000fe400078e0025 */
[----:B------:R-:W-:Y:S02]  /*46e0*/  IMAD.MOV.U32 R37, RZ, RZ, R39 ;  /* 0x000000ffff257224 */ /* 0x000fe400078e0027 */
[----:B------:R-:W-:Y:S02]  /*46f0*/  IMAD.MOV.U32 R39, RZ, RZ, R43 ;  /* 0x000000ffff277224 */ /* 0x000fe400078e002b */
[----:B------:R-:W-:Y:S02]  /*4700*/  IMAD.MOV.U32 R43, RZ, RZ, R47 ;  /* 0x000000ffff2b7224 */ /* 0x000fe400078e002f */
[----:B------:R-:W-:-:S02]  /*4710*/  IMAD.MOV.U32 R47, RZ, RZ, R51 ;  /* 0x000000ffff2f7224 */ /* 0x000fc400078e0033 */
[----:B------:R-:W-:Y:S02]  /*4720*/  IMAD.MOV.U32 R51, RZ, RZ, R55 ;  /* 0x000000ffff337224 */ /* 0x000fe400078e0037 */
[----:B------:R-:W-:Y:S02]  /*4730*/  IMAD.MOV.U32 R55, RZ, RZ, R59 ;  /* 0x000000ffff377224 */ /* 0x000fe400078e003b */
[----:B------:R-:W-:Y:S02]  /*4740*/  IMAD.MOV.U32 R5, RZ, RZ, R38 ;  /* 0x000000ffff057224 */ /* 0x000fe400078e0026 */
[----:B------:R-:W-:Y:S02]  /*4750*/  IMAD.MOV.U32 R7, RZ, RZ, R42 ;  /* 0x000000ffff077224 */ /* 0x000fe400078e002a */
[----:B------:R-:W-:Y:S01]  /*4760*/  IMAD.MOV.U32 R11, RZ, RZ, R46 ;  /* 0x000000ffff0b7224 */ /* 0x000fe200078e002e */
[----:B------:R-:W-:Y:S01]  /*4770*/  MOV R46, R49 ;  /* 0x00000031002e7202 */ /* 0x000fe20000000f00 */
[----:B------:R-:W-:-:S02]  /*4780*/  IMAD.MOV.U32 R15, RZ, RZ, R50 ;  /* 0x000000ffff0f7224 */ /* 0x000fc400078e0032 */
[----:B------:R-:W-:Y:S02]  /*4790*/  IMAD.MOV.U32 R19, RZ, RZ, R54 ;  /* 0x000000ffff137224 */ /* 0x000fe400078e0036 */
        /* <DEDUP_REMOVED lines=48> */
[----:B------:R-:W-:-:S04]  /*4aa0*/  IMAD.MOV.U32 R67, RZ, RZ, R143 ;  /* 0x000000ffff437224 */ /* 0x000fc800078e008f */
[----:B------:R3:W-:Y:S03]  /*4ab0*/  STTM.x64 tmem[UR10+0x80], R4 ;  /* 0x00008004000079ed */ /* 0x0007e6000834000a */
.L_x_12:
[----:B------:R-:W-:Y:S01]  /*4ac0*/  LOP3.LUT P0, RZ, R71, UR8, RZ, 0xfc, !PT ;  /* 0x0000000847ff7c12 */ /* 0x000fe2000f80fcff */
[----:B------:R-:W-:Y:S01]  /*4ad0*/  IMAD.SHL.U32 R71, R217, 0x4, RZ ;  /* 0x00000004d9477824 */ /* 0x000fe200078e00ff */
[----:B-1-3--:R-:W-:Y:S01]  /*4ae0*/  SHF.R.S32.HI R44, RZ, 0x1f, R217 ;  /* 0x0000001fff2c7819 */ /* 0x00afe200000114d9 */
[C---:B------:R-:W-:Y:S01]  /*4af0*/  VIADD R7, R73.reuse, 0xffffffbe ;  /* 0xffffffbe49077836 */ /* 0x040fe20000000000 */
[----:B------:R-:W1:Y:S01]  /*4b00*/  FENCE.VIEW.ASYNC.T ;  /* 0x00000000000073c6 */ /* 0x000e620000000200 */
[----:B------:R-:W-:Y:S01]  /*4b10*/  VIADD R5, R73, 0xffffffbf ;  /* 0xffffffbf49057836 */ /* 0x000fe20000000000 */
[----:B------:R-:W-:Y:S01]  /*4b20*/  SHF.L.U64.HI R72, R217, 0x2, R44 ;  /* 0x00000002d9487819 */ /* 0x000fe2000001022c */
[----:B-1----:R-:W-:Y:S01]  /*4b30*/  BAR.SYNC.DEFER_BLOCKING 0x0 ;  /* 0x0000000000007b1d */ /* 0x002fe20000010000 */
[-C--:B------:R-:W-:Y:S01]  /*4b40*/  IADD3 R6, P6, PT, R238, R71.reuse, RZ ;  /* 0x00000047ee067210 */ /* 0x080fe20007fde0ff */
[----:B------:R-:W-:Y:S01]  /*4b50*/  VIADD R63, R73, 0x1f ;  /* 0x0000001f493f7836 */ /* 0x000fe20000000000 */
[----:B------:R-:W-:Y:S01]  /*4b60*/  ISETP.GE.U32.AND P2, PT, R7, 0x7fffff9f, PT ;  /* 0x7fffff9f0700780c */ /* 0x000fe20003f46070 */
[----:B------:R-:W-:Y:S01]  /*4b70*/  VIADD R43, R73, 0xffffffbd ;  /* 0xffffffbd492b7836 */ /* 0x000fe20000000000 */
[-C--:B------:R-:W-:Y:S01]  /*4b80*/  IADD3 R4, P4, PT, R240, R71.reuse, RZ ;  /* 0x00000047f0047210 */ /* 0x080fe20007f9e0ff */
[----:B------:R-:W-:Y:S01]  /*4b90*/  IMAD.X R7, R239, 0x1, R72, P6 ;  /* 0x00000001ef077824 */ /* 0x000fe200030e0648 */
[-C--:B------:R-:W-:Y:S01]  /*4ba0*/  IADD3 R12, P6, PT, R228, R71.reuse, RZ ;  /* 0x00000047e40c7210 */ /* 0x080fe20007fde0ff */
[----:B------:R-:W-:Y:S01]  /*4bb0*/  UIADD3 UR19, UPT, UPT, UR18, 0x80, URZ ;  /* 0x0000008012137890 */ /* 0x000fe2000fffe0ff */
[----:B------:R-:W-:-:S02]  /*4bc0*/  IADD3 R8, P5, PT, R236, R71, RZ ;  /* 0x00000047ec087210 */ /* 0x000fc40007fbe0ff */
[----:B------:R-:W-:Y:S01]  /*4bd0*/  ISETP.GE.U32.AND P1, PT, R5, 0x7fffffa0, PT ;  /* 0x7fffffa00500780c */ /* 0x000fe20003f26070 */
[--C-:B------:R-:W-:Y:S01]  /*4be0*/  IMAD.X R13, R229, 0x1, R72.reuse, P6 ;  /* 0x00000001e50d7824 */ /* 0x100fe200030e0648 */
[-C--:B--2---:R-:W-:Y:S01]  /*4bf0*/  IADD3 R20, P6, PT, R230, R71.reuse, RZ ;  /* 0x00000047e6147210 */ /* 0x084fe20007fde0ff */
[--C-:B------:R-:W-:Y:S01]  /*4c00*/  IMAD.X R5, R241, 0x1, R72.reuse, P4 ;  /* 0x00000001f1057824 */ /* 0x100fe200020e0648 */
[-C--:B------:R-:W-:Y:S01]  /*4c10*/  IADD3 R10, P4, PT, R232, R71.reuse, RZ ;  /* 0x00000047e80a7210 */ /* 0x080fe20007f9e0ff */
[--C-:B------:R-:W-:Y:S01]  /*4c20*/  IMAD.X R9, R237, 0x1, R72.reuse, P5 ;  /* 0x00000001ed097824 */ /* 0x100fe200028e0648 */
[-C--:B------:R-:W-:Y:S01]  /*4c30*/  IADD3 R14, P5, PT, R234, R71.reuse, RZ ;  /* 0x00000047ea0e7210 */ /* 0x080fe20007fbe0ff */
[--C-:B------:R-:W-:Y:S01]  /*4c40*/  IMAD.X R21, R231, 0x1, R72.reuse, P6 ;  /* 0x00000001e7157824 */ /* 0x100fe200030e0648 */
[-C--:B------:R-:W-:Y:S01]  /*4c50*/  IADD3 R26, P6, PT, R80, R71.reuse, RZ ;  /* 0x00000047501a7210 */ /* 0x080fe20007fde0ff */
[----:B------:R-:W-:Y:S01]  /*4c60*/  IMAD.X R11, R233, 0x1, R72, P4 ;  /* 0x00000001e90b7824 */ /* 0x000fe200020e0648 */
[----:B------:R-:W-:-:S02]  /*4c70*/  IADD3 R16, P4, PT, R224, R71, RZ ;  /* 0x00000047e0107210 */ /* 0x000fc40007f9e0ff */
[----:B------:R-:W-:Y:S01]  /*4c80*/  IADD3.X R15, PT, PT, R235, R72, RZ, P5, !PT ;  /* 0x00000048eb0f7210 */ /* 0x000fe20002ffe4ff */
[--C-:B------:R-:W-:Y:S01]  /*4c90*/  IMAD.X R27, R81, 0x1, R72.reuse, P6 ;  /* 0x00000001511b7824 */ /* 0x100fe200030e0648 */
[-C--:B------:R-:W-:Y:S01]  /*4ca0*/  IADD3 R18, P5, PT, R220, R71.reuse, RZ ;  /* 0x00000047dc127210 */ /* 0x080fe20007fbe0ff */
[----:B------:R-:W-:Y:S01]  /*4cb0*/  IMAD.X R17, R225, 0x1, R72, P4 ;  /* 0x00000001e1117824 */ /* 0x000fe200020e0648 */
[----:B------:R-:W-:Y:S01]  /*4cc0*/  IADD3 R34, P6, PT, R88, R71, RZ ;  /* 0x0000004758227210 */ /* 0x000fe20007fde0ff */
[----:B------:R-:W-:Y:S01]  /*4cd0*/  @!PT LDS RZ, [RZ] ;  /* 0x00000000fffff984 */ /* 0x000fe20000000800 */
[----:B------:R-:W-:Y:S01]  /*4ce0*/  @!PT LDS RZ, [RZ] ;  /* 0x00000000fffff984 */ /* 0x000fe20000000800 */
[----:B------:R-:W-:Y:S01]  /*4cf0*/  @!PT LDS RZ, [RZ] ;  /* 0x00000000fffff984 */ /* 0x000fe20000000800 */
[----:B------:R-:W-:Y:S01]  /*4d00*/  @!PT LDS RZ, [RZ] ;  /* 0x00000000fffff984 */ /* 0x000fe20000000800 */
[----:B------:R-:W-:-:S00]  /*4d10*/  MEMBAR.ALL.CTA ;  /* 0x0000000000007992 */ /* 0x000fc00000008000 */
[----:B------:R-:W-:Y:S06]  /*4d20*/  MEMBAR.ALL.GPU ;  /* 0x0000000000007992 */ /* 0x000fec000000a000 */
[----:B------:R-:W-:-:S00]  /*4d30*/  ERRBAR ;  /* 0x00000000000079ab */ /* 0x000fc00000000000 */
[----:B------:R-:W-:Y:S08]  /*4d40*/  CGAERRBAR ;  /* 0x00000000000075ab */ /* 0x000ff00000000000 */
[----:B------:R-:W-:Y:S01]  /*4d50*/  UCGABAR_ARV ;  /* 0x00000000000079c7 */ /* 0x000fe20008000000 */
[-C--:B------:R-:W-:Y:S01]  /*4d60*/  IADD3 R22, P4, PT, R226, R71.reuse, RZ ;  /* 0x00000047e2167210 */ /* 0x080fe20007f9e0ff */
[--C-:B------:R-:W-:Y:S01]  /*4d70*/  IMAD.X R19, R221, 0x1, R72.reuse, P5 ;  /* 0x00000001dd137824 */ /* 0x100fe200028e0648 */
        /* <DEDUP_REMOVED lines=8> */
[----:B------:R-:W-:Y:S01]  /*4e00*/  ISETP.LT.OR P6, PT, R63, 0x20, P0 ;  /* 0x000000203f00780c */ /* 0x000fe200007c1670 */
[--C-:B------:R-:W-:Y:S01]  /*4e10*/  IMAD.X R29, R223, 0x1, R72.reuse, P4 ;  /* 0x00000001df1d7824 */ /* 0x100fe200020e0648 */
[-C--:B------:R-:W-:Y:S01]  /*4e20*/  IADD3 R32, P4, PT, R84, R71.reuse, RZ ;  /* 0x0000004754207210 */ /* 0x080fe20007f9e0ff */
[--C-:B------:R-:W-:Y:S01]  /*4e30*/  IMAD.X R31, R213, 0x1, R72.reuse, P5 ;  /* 0x00000001d51f7824 */ /* 0x100fe200028e0648 */
[-C--:B------:R-:W-:Y:S01]  /*4e40*/  IADD3 R36, P5, PT, R78, R71.reuse, RZ ;  /* 0x000000474e247210 */ /* 0x080fe20007fbe0ff */
[----:B------:R-:W-:Y:S01]  /*4e50*/  UCGABAR_WAIT ;  /* 0x0000000000007dc7 */ /* 0x000fe20008000000 */
[----:B------:R-:W-:Y:S01]  /*4e60*/  CCTL.IVALL ;  /* 0x00000000ff00798f */ /* 0x000fe20002000000 */
[--C-:B------:R-:W-:Y:S01]  /*4e70*/  IMAD.X R33, R85, 0x1, R72.reuse, P4 ;  /* 0x0000000155217824 */ /* 0x100fe200020e0648 */
[-C--:B------:R-:W-:Y:S01]  /*4e80*/  IADD3 R38, P4, PT, R82, R71.reuse, RZ ;  /* 0x0000004752267210 */ /* 0x080fe20007f9e0ff */
[----:B------:R-:W-:Y:S01]  /*4e90*/  IMAD.X R37, R79, 0x1, R72, P5 ;  /* 0x000000014f257824 */ /* 0x000fe200028e0648 */
[----:B------:R-:W-:-:S03]  /*4ea0*/  IADD3 R42, P5, PT, R90, R71, RZ ;  /* 0x000000475a2a7210 */ /* 0x000fc60007fbe0ff */
[--C-:B------:R-:W-:Y:S01]  /*4eb0*/  IMAD.X R39, R83, 0x1, R72.reuse, P4 ;  /* 0x0000000153277824 */ /* 0x100fe200020e0648 */
[----:B------:R-:W-:Y:S01]  /*4ec0*/  ISETP.GE.U32.AND P4, PT, R43, 0x7fffff9e, PT ;  /* 0x7fffff9e2b00780c */ /* 0x000fe20003f86070 */
[----:B------:R-:W-:Y:S01]  /*4ed0*/  IMAD.X R43, R91, 0x1, R72, P5 ;  /* 0x000000015b2b7824 */ /* 0x000fe200028e0648 */
[----:B------:R-:W-:Y:S11]  /*4ee0*/  @P6 BRA `(.L_x_13) ;  /* 0x0000000000bc6947 */ /* 0x000ff60003800000 */
[----:B------:R-:W-:Y:S01]  /*4ef0*/  UIADD3 UR5, UPT, UPT, UR9, 0x10000, URZ ;  /* 0x0001000009057890 */ /* 0x000fe2000fffe0ff */
[----:B------:R-:W-:Y:S01]  /*4f00*/  UMOV UR4, URZ ;  /* 0x000000ff00047c82 */ /* 0x000fe20008000000 */
[----:B------:R-:W-:Y:S02]  /*4f10*/  UIADD3 UR8, UPT, UPT, UR18, 0x88, URZ ;  /* 0x0000008812087890 */ /* 0x000fe4000fffe0ff */
[----:B------:R-:W-:Y:S02]  /*4f20*/  USHF.R.U32.HI UR5, URZ, 0x4, UR5 ;  /* 0x00000004ff057899 */ /* 0x000fe40008011605 */
[----:B------:R-:W-:Y:S02]  /*4f30*/  UIADD3 UR12, UPT, UPT, UR18, 0x90, URZ ;  /* 0x00000090120c7890 */ /* 0x000fe4000fffe0ff */
[----:B------:R-:W-:Y:S02]  /*4f40*/  USGXT.U32 UR6, UR5, 0xe ;  /* 0x0000000e0506789a */ /* 0x000fe40008000000 */
[----:B------:R-:W-:-:S02]  /*4f50*/  UIADD3 UR13, UPT, UPT, UR18, 0x98, URZ ;  /* 0x00000098120d7890 */ /* 0x000fc4000fffe0ff */
[----:B------:R-:W-:Y:S02]  /*4f60*/  UIADD3 UR26, UP1, UPT, UR6, 0x2, URZ ;  /* 0x00000002061a7890 */ /* 0x000fe4000ff3e0ff */
[----:B------:R-:W-:Y:S02]  /*4f70*/  UIADD3 UR20, UPT, UPT, UR18, 0x40, URZ ;  /* 0x0000004012147890 */ /* 0x000fe4000fffe0ff */
[----:B------:R-:W-:Y:S02]  /*4f80*/  UIADD3.X UR27, UPT, UPT, UR4, 0x40004040, URZ, UP1, !UPT ;  /* 0x40004040041b7890 */ /* 0x000fe40008ffe4ff */
[----:B------:R-:W-:Y:S02]  /*4f90*/  UIADD3 UR21, UPT, UPT, UR18, 0xa0, URZ ;  /* 0x000000a012157890 */ /* 0x000fe4000fffe0ff */
[----:B------:R-:W-:Y:S02]  /*4fa0*/  UIADD3.64 UR4, UPT, UPT, UR26, 0x2, URZ ;  /* 0x000000021a047897 */ /* 0x000fe4000fffe0ff */
[----:B------:R-:W-:-:S02]  /*4fb0*/  UIADD3.64 UR14, UPT, UPT, UR26, 0x4, URZ ;  /* 0x000000041a0e7897 */ /* 0x000fc4000fffe0ff */
[----:B------:R-:W-:Y:S02]  /*4fc0*/  UIADD3 UR25, UPT, UPT, UR18, 0x40, URZ ;  /* 0x0000004012197890 */ /* 0x000fe4000fffe0ff */
[----:B------:R-:W-:Y:S02]  /*4fd0*/  UIADD3 UR22, UPT, UPT, UR18, 0xa8, URZ ;  /* 0x000000a812167890 */ /* 0x000fe4000fffe0ff */
[----:B------:R-:W-:Y:S02]  /*4fe0*/  UIADD3 UR40, UPT, UPT, UR18, 0x40, URZ ;  /* 0x0000004012287890 */ /* 0x000fe4000fffe0ff */
[----:B------:R-:W-:Y:S01]  /*4ff0*/  UIADD3 UR23, UPT, UPT, UR18, 0xb0, URZ ;  /* 0x000000b012177890 */ /* 0x000fe2000fffe0ff */
[----:B------:R-:W-:Y:S01]  /*5000*/  UMOV UR28, 0x0 ;  /* 0x00000000001c7882 */ /* 0x000fe20000000000 */
[----:B------:R-:W-:Y:S01]  /*5010*/  UMOV UR29, 0x10100910 ;  /* 0x10100910001d7882 */ /* 0x000fe20000000000 */
[----:B------:R-:W-:Y:S02]  /*5020*/  UIADD3 UR41, UPT, UPT, UR18, 0x40, URZ ;  /* 0x0000004012297890 */ /* 0x000fe4000fffe0ff */
[----:B------:R-:W-:Y:S01]  /*5030*/  UIADD3 UR24, UPT, UPT, UR18, 0xb8, URZ ;  /* 0x000000b812187890 */ /* 0x000fe2000fffe0ff */
[----:B------:R-:W-:Y:S01]  /*5040*/  UMOV UR7, 0x40004040 ;  /* 0x4000404000077882 */ /* 0x000fe20000000000 */
[----:B------:R-:W-:Y:S01]  /*5050*/  UMOV UR30, 0x0 ;  /* 0x00000000001e7882 */ /* 0x000fe20000000000 */
[----:B------:R-:W-:Y:S01]  /*5060*/  UMOV UR31, 0x10100910 ;  /* 0x10100910001f7882 */ /* 0x000fe20000000000 */
[----:B------:R-:W-:Y:S01]  /*5070*/  UMOV UR32, 0x0 ;  /* 0x0000000000207882 */ /* 0x000fe20000000000 */
[----:B------:R-:W-:Y:S01]  /*5080*/  UMOV UR33, 0x10100910 ;  /* 0x1010091000217882 */ /* 0x000fe20000000000 */
[----:B------:R1:W-:Y:S01]  /*5090*/  UTCHMMA.2CTA tmem[UR19], gdesc[UR6], tmem[UR18], tmem[UR28], idesc[UR29], !UPT ;  /* 0x00ff1c06130079ea */ /* 0x0003e2000fa00012 */
[----:B------:R-:W-:Y:S01]  /*50a0*/  UMOV UR34, 0x0 ;  /* 0x0000000000227882 */ /* 0x000fe20000000000 */
[----:B------:R-:W-:Y:S01]  /*50b0*/  UMOV UR35, 0x10100910 ;  /* 0x1010091000237882 */ /* 0x000fe20000000000 */
[----:B------:R1:W-:Y:S01]  /*50c0*/  UTCHMMA.2CTA tmem[UR8], gdesc[UR26], tmem[UR18], tmem[UR30], idesc[UR31], UPT ;  /* 0x00ff1e1a080079ea */ /* 0x0003e2000ba00012 */
        /* <DEDUP_REMOVED lines=8> */
[----:B------:R1:W-:Y:S01]  /*5150*/  UTCHMMA.2CTA tmem[UR21], gdesc[UR6], tmem[UR20], tmem[UR36], idesc[UR37], !UPT ;  /* 0x00ff2406150079ea */ /* 0x0003e2000fa00014 */
[----:B------:R-:W-:Y:S01]  /*5160*/  UMOV UR44, 0x0 ;  /* 0x00000000002c7882 */ /* 0x000fe20000000000 */
[----:B------:R-:W-:Y:S01]  /*5170*/  UMOV UR45, 0x10100910 ;  /* 0x10100910002d7882 */ /* 0x000fe20000000000 */
[----:B------:R1:W-:Y:S01]  /*5180*/  UTCHMMA.2CTA tmem[UR22], gdesc[UR26], tmem[UR25], tmem[UR38], idesc[UR39], UPT ;  /* 0x00ff261a160079ea */ /* 0x0003e2000ba00019 */
[----:B------:R-:W-:Y:S01]  /*5190*/  UMOV UR46, 0x3 ;  /* 0x00000003002e7882 */ /* 0x000fe20000000000 */
[----:B------:R1:W-:Y:S01]  /*51a0*/  UTCHMMA.2CTA tmem[UR23], gdesc[UR4], tmem[UR40], tmem[UR42], idesc[UR43], UPT ;  /* 0x00ff2a04170079ea */ /* 0x0003e2000ba00028 */
[----:B------:R1:W-:Y:S01]  /*51b0*/  UTCHMMA.2CTA tmem[UR24], gdesc[UR14], tmem[UR41], tmem[UR44], idesc[UR45], UPT ;  /* 0x00ff2c0e180079ea */ /* 0x0003e2000ba00029 */
[----:B------:R1:W-:Y:S01]  /*51c0*/  UTCBAR.2CTA.MULTICAST [UR11], URZ, UR46 ;  /* 0x000000ff0b0073e9 */ /* 0x0003e2000820082e */
[----:B------:R-:W-:Y:S01]  /*51d0*/  NOP ;  /* 0x0000000000007918 */ /* 0x000fe20000000000 */
.L_x_13:
[----:B------:R-:W2:Y:S04]  /*51e0*/  LDL.LU.64 R64, [R1+0x8] ;  /* 0x0000080001407983 */ /* 0x000ea80000300a00 */
[----:B------:R-:W3:Y:S04]  /*51f0*/  LDL.LU.64 R66, [R1] ;  /* 0x0000000001427983 */ /* 0x000ee80000300a00 */
[----:B------:R-:W4:Y:S01]  /*5200*/  LDL.LU.64 R78, [R1+0x10] ;  /* 0x00001000014e7983 */ /* 0x000f220000300a00 */
[C---:B------:R-:W-:Y:S01]  /*5210*/  VIADD R45, R73.reuse, 0xffffffbc ;  /* 0xffffffbc492d7836 */ /* 0x040fe20000000000 */
[----:B-1----:R-:W-:Y:S01]  /*5220*/  UMOV UR4, URZ ;  /* 0x000000ff00047c82 */ /* 0x002fe20008000000 */
[C---:B------:R-:W-:Y:S01]  /*5230*/  VIADD R46, R73.reuse, 0xffffffbb ;  /* 0xffffffbb492e7836 */ /* 0x040fe20000000000 */
[----:B------:R-:W-:Y:S01]  /*5240*/  BAR.SYNC.DEFER_BLOCKING 0x0 ;  /* 0x0000000000007b1d */ /* 0x000fe20000010000 */
[----:B------:R-:W-:-:S05]  /*5250*/  VIADD R57, R73, 0xffffffa0 ;  /* 0xffffffa049397836 */ /* 0x000fca0000000000 */
[----:B------:R-:W-:Y:S01]  /*5260*/  @!PT LDS RZ, [RZ] ;  /* 0x00000000fffff984 */ /* 0x000fe20000000800 */
[----:B------:R-:W-:Y:S01]  /*5270*/  @!PT LDS RZ, [RZ] ;  /* 0x00000000fffff984 */ /* 0x000fe20000000800 */
[----:B------:R-:W-:Y:S01]  /*5280*/  @!PT LDS RZ, [RZ] ;  /* 0x00000000fffff984 */ /* 0x000fe20000000800 */
[----:B------:R1:W-:Y:S04]  /*5290*/  LDGSTS.E [R252], desc[UR16][R4.64], !P1 ;  /* 0x0000000004fc7fae */ /* 0x0003e8000c9a1010 */
[----:B------:R5:W-:Y:S01]  /*52a0*/  LDGSTS.E [R252+0x200], desc[UR16][R6.64], !P1 ;  /* 0x0020000006fc7fae */ /* 0x000be2000c9a1010 */
[----:B------:R-:W-:Y:S01]  /*52b0*/  ISETP.GE.U32.AND P1, PT, R45, 0x7fffff9d, PT ;  /* 0x7fffff9d2d00780c */ /* 0x000fe20003f26070 */
[----:B------:R-:W-:Y:S02]  /*52c0*/  VIADD R45, R73, 0xffffffba ;  /* 0xffffffba492d7836 */ /* 0x000fe40000000000 */
[----:B------:R5:W-:Y:S01]  /*52d0*/  LDGSTS.E [R252+0x400], desc[UR16][R8.64], !P2 ;  /* 0x0040000008fc7fae */ /* 0x000be2000d1a1010 */
[----:B-1----:R-:W-:-:S03]  /*52e0*/  IADD3 R4, P6, PT, R92, R71, RZ ;  /* 0x000000475c047210 */ /* 0x002fc60007fde0ff */
[----:B------:R1:W-:Y:S01]  /*52f0*/  LDGSTS.E [R252+0x600], desc[UR16][R14.64], !P2 ;  /* 0x006000000efc7fae */ /* 0x0003e2000d1a1010 */
[-C--:B-----5:R-:W-:Y:S01]  /*5300*/  IADD3 R6, P5, PT, R94, R71.reuse, RZ ;  /* 0x000000475e067210 */ /* 0x0a0fe20007fbe0ff */
[--C-:B------:R-:W-:Y:S01]  /*5310*/  IMAD.X R5, R93, 0x1, R72.reuse, P6 ;  /* 0x000000015d057824 */ /* 0x100fe200030e0648 */
[----:B------:R-:W-:Y:S01]  /*5320*/  ISETP.GE.U32.AND P6, PT, R46, 0x7fffff9c, PT ;  /* 0x7fffff9c2e00780c */ /* 0x000fe20003fc6070 */
[----:B------:R-:W-:Y:S01]  /*5330*/  VIADD R46, R73, 0xffffffb9 ;  /* 0xffffffb9492e7836 */ /* 0x000fe20000000000 */
[----:B------:R5:W-:Y:S01]  /*5340*/  LDGSTS.E [R252+0x800], desc[UR16][R10.64], !P4 ;  /* 0x008000000afc7fae */ /* 0x000be2000e1a1010 */
[----:B------:R-:W-:Y:S01]  /*5350*/  IMAD.X R7, R95, 0x1, R72, P5 ;  /* 0x000000015f077824 */ /* 0x000fe200028e0648 */
[----:B------:R-:W-:Y:S02]  /*5360*/  IADD3 R8, P5, PT, R96, R71, RZ ;  /* 0x0000004760087210 */ /* 0x000fe40007fbe0ff */
[----:B------:R5:W-:Y:S01]  /*5370*/  LDGSTS.E [R252+0xa00], desc[UR16][R20.64], !P4 ;  /* 0x00a0000014fc7fae */ /* 0x000be2000e1a1010 */
[----:B------:R-:W-:Y:S01]  /*5380*/  ISETP.GE.U32.AND P4, PT, R45, 0x7fffff9b, PT ;  /* 0x7fffff9b2d00780c */ /* 0x000fe20003f86070 */
[----:B-1----:R-:W-:-:S02]  /*5390*/  VIADD R15, R73, 0xffffffb8 ;  /* 0xffffffb8490f7836 */ /* 0x002fc40000000000 */
[----:B------:R-:W-:Y:S01]  /*53a0*/  IMAD.X R9, R97, 0x1, R72, P5 ;  /* 0x0000000161097824 */ /* 0x000fe200028e0648 */
[----:B------:R-:W-:Y:S01]  /*53b0*/  ISETP.GE.U32.AND P5, PT, R46, 0x7fffff9a, PT ;  /* 0x7fffff9a2e00780c */ /* 0x000fe20003fa6070 */
[----:B------:R1:W-:Y:S01]  /*53c0*/  LDGSTS.E [R252+0xc00], desc[UR16][R12.64], !P1 ;  /* 0x00c000000cfc7fae */ /* 0x0003e2000c9a1010 */
[----:B-----5:R-:W-:-:S03]  /*53d0*/  IADD3 R10, P2, PT, R98, R71, RZ ;  /* 0x00000047620a7210 */ /* 0x020fc60007f5e0ff */
[----:B------:R5:W-:Y:S01]  /*53e0*/  LDGSTS.E [R252+0xe00], desc[UR16][R22.64], !P1 ;  /* 0x00e0000016fc7fae */ /* 0x000be2000c9a1010 */
[----:B------:R-:W-:Y:S01]  /*53f0*/  ISETP.GE.U32.AND P1, PT, R15, 0x7fffff99, PT ;  /* 0x7fffff990f00780c */ /* 0x000fe20003f26070 */
[----:B------:R-:W-:Y:S02]  /*5400*/  VIADD R21, R73, 0xffffffb7 ;  /* 0xffffffb749157836 */ /* 0x000fe40000000000 */
[----:B------:R-:W-:Y:S01]  /*5410*/  IMAD.X R11, R99, 0x1, R72, P2 ;  /* 0x00000001630b7824 */ /* 0x000fe200010e0648 */
[----:B------:R-:W-:Y:S01]  /*5420*/  IADD3 R14, P2, PT, R100, R71, RZ ;  /* 0x00000047640e7210 */ /* 0x000fe20007f5e0ff */
[----:B------:R5:W-:Y:S01]  /*5430*/  LDGSTS.E [R252+0x1000], desc[UR16][R16.64], !P6 ;  /* 0x0100000010fc7fae */ /* 0x000be2000f1a1010 */
[----:B-1----:R-:W-:-:S03]  /*5440*/  VIADD R13, R73, 0xffffffb6 ;  /* 0xffffffb6490d7836 */ /* 0x002fc60000000000 */
[----:B------:R-:W-:Y:S01]  /*5450*/  LDGSTS.E [R252+0x1200], desc[UR16][R28.64], !P6 ;  /* 0x012000001cfc7fae */ /* 0x000fe2000f1a1010 */
[----:B------:R-:W-:Y:S01]  /*5460*/  IMAD.X R15, R101, 0x1, R72, P2 ;  /* 0x00000001650f7824 */ /* 0x000fe200010e0648 */
[----:B------:R-:W-:Y:S01]  /*5470*/  ISETP.GE.U32.AND P2, PT, R21, 0x7fffff98, PT ;  /* 0x7fffff981500780c */ /* 0x000fe20003f46070 */
[----:B-----5:R-:W-:Y:S01]  /*5480*/  VIADD R23, R73, 0xffffffb3 ;  /* 0xffffffb349177836 */ /* 0x020fe20000000000 */
[----:B------:R1:W-:Y:S01]  /*5490*/  LDGSTS.E [R252+0x1400], desc[UR16][R18.64], !P4 ;  /* 0x0140000012fc7fae */ /* 0x0003e2000e1a1010 */
[----:B------:R-:W-:-:S03]  /*54a0*/  IADD3 R20, P6, PT, R102, R71, RZ ;  /* 0x0000004766147210 */ /* 0x000fc60007fde0ff */
[----:B------:R-:W-:Y:S01]  /*54b0*/  LDGSTS.E [R252+0x1600], desc[UR16][R30.64], !P4 ;  /* 0x016000001efc7fae */ /* 0x000fe2000e1a1010 */
[-C--:B------:R-:W-:Y:S01]  /*54c0*/  IADD3 R12, P4, PT, R104, R71.reuse, RZ ;  /* 0x00000047680c7210 */ /* 0x080fe20007f9e0ff */
[----:B------:R-:W-:Y:S01]  /*54d0*/  IMAD.X R21, R103, 0x1, R72, P6 ;  /* 0x0000000167157824 */ /* 0x000fe200030e0648 */
[----:B------:R-:W-:Y:S01]  /*54e0*/  IADD3 R17, PT, PT, R73, -0x4b, RZ ;  /* 0xffffffb549117810 */ /* 0x000fe20007ffe0ff */
[----:B------:R5:W-:Y:S01]  /*54f0*/  LDGSTS.E [R252+0x1800], desc[UR16][R24.64], !P5 ;  /* 0x0180000018fc7fae */ /* 0x000be2000e9a1010 */
[----:B------:R-:W-:-:S03]  /*5500*/  IADD3 R16, P6, PT, R106, R71, RZ ;  /* 0x000000476a107210 */ /* 0x000fc60007fde0ff */
[----:B------:R-:W-:Y:S01]  /*5510*/  LDGSTS.E [R252+0x1a00], desc[UR16][R36.64], !P5 ;  /* 0x01a0000024fc7fae */ /* 0x000fe2000e9a1010 */
[----:B------:R-:W-:Y:S01]  /*5520*/  ISETP.GE.U32.AND P5, PT, R13, 0x7fffff97, PT ;  /* 0x7fffff970d00780c */ /* 0x000fe20003fa6070 */
[--C-:B------:R-:W-:Y:S01]  /*5530*/  IMAD.X R13, R105, 0x1, R72.reuse, P4 ;  /* 0x00000001690d7824 */ /* 0x100fe200020e0648 */
[----:B------:R-:W-:Y:S01]  /*5540*/  ISETP.GE.U32.AND P4, PT, R17, 0x7fffff96, PT ;  /* 0x7fffff961100780c */ /* 0x000fe20003f86070 */
[----:B------:R5:W-:Y:S01]  /*5550*/  LDGSTS.E [R252+0x1c00], desc[UR16][R26.64], !P1 ;  /* 0x01c000001afc7fae */ /* 0x000be2000c9a1010 */
[----:B-1----:R-:W-:Y:S02]  /*5560*/  VIADD R19, R73, 0xffffffb4 ;  /* 0xffffffb449137836 */ /* 0x002fe40000000000 */
[----:B------:R-:W-:Y:S01]  /*5570*/  IMAD.X R17, R107, 0x1, R72, P6 ;  /* 0x000000016b117824 */ /* 0x000fe200030e0648 */
[----:B------:R-:W-:Y:S01]  /*5580*/  LDGSTS.E [R252+0x1e00], desc[UR16][R38.64], !P1 ;  /* 0x01e0000026fc7fae */ /* 0x000fe2000c9a1010 */
[-C--:B------:R-:W-:Y:S01]  /*5590*/  IADD3 R18, P1, PT, R108, R71.reuse, RZ ;  /* 0x000000476c127210 */ /* 0x080fe20007f3e0ff */
[C---:B-----5:R-:W-:Y:S01]  /*55a0*/  VIADD R25, R73.reuse, 0xffffffac ;  /* 0xffffffac49197836 */ /* 0x060fe20000000000 */
[----:B------:R-:W-:Y:S01]  /*55b0*/  IADD3 R22, P6, PT, R110, R71, RZ ;  /* 0x000000476e167210 */ /* 0x000fe20007fde0ff */
[----:B------:R1:W-:Y:S01]  /*55c0*/  LDGSTS.E [R252+0x2000], desc[UR16][R32.64], !P2 ;  /* 0x0200000020fc7fae */ /* 0x0003e2000d1a1010 */
[----:B------:R-:W-:-:S03]  /*55d0*/  VIADD R31, R73, 0xffffffad ;  /* 0xffffffad491f7836 */ /* 0x000fc60000000000 */
[----:B------:R-:W-:Y:S01]  /*55e0*/  LDGSTS.E [R252+0x2200], desc[UR16][R40.64], !P2 ;  /* 0x0220000028fc7fae */ /* 0x000fe2000d1a1010 */
[----:B------:R-:W-:Y:S01]  /*55f0*/  ISETP.GE.U32.AND P2, PT, R19, 0x7fffff95, PT ;  /* 0x7fffff951300780c */ /* 0x000fe20003f46070 */
[--C-:B------:R-:W-:Y:S01]  /*5600*/  IMAD.X R19, R109, 0x1, R72.reuse, P1 ;  /* 0x000000016d137824 */ /* 0x100fe200008e0648 */
[----:B------:R-:W-:Y:S01]  /*5610*/  ISETP.GE.U32.AND P1, PT, R23, 0x7fffff94, PT ;  /* 0x7fffff941700780c */ /* 0x000fe20003f26070 */
[----:B------:R5:W-:Y:S01]  /*5620*/  LDGSTS.E [R252+0x2400], desc[UR16][R34.64], !P5 ;  /* 0x0240000022fc7fae */ /* 0x000be2000e9a1010 */
[----:B------:R-:W-:Y:S01]  /*5630*/  IMAD.X R23, R111, 0x1, R72, P6 ;  /* 0x000000016f177824 */ /* 0x000fe200030e0648 */
[-C--:B------:R-:W-:Y:S02]  /*5640*/  IADD3 R26, P6, PT, R114, R71.reuse, RZ ;  /* 0x00000047721a7210 */ /* 0x080fe40007fde0ff */
[----:B------:R5:W-:Y:S01]  /*5650*/  LDGSTS.E [R252+0x2600], desc[UR16][R42.64], !P5 ;  /* 0x026000002afc7fae */ /* 0x000be2000e9a1010 */
[----:B------:R-:W-:Y:S01]  /*5660*/  IADD3 R24, P5, PT, R112, R71, RZ ;  /* 0x0000004770187210 */ /* 0x000fe20007fbe0ff */
[----:B-1----:R-:W-:-:S02]  /*5670*/  VIADD R33, R73, 0xffffffa2 ;  /* 0xffffffa249217836 */ /* 0x002fc40000000000 */
[----:B------:R1:W-:Y:S01]  /*5680*/  LDGSTS.E [R252+0x2800], desc[UR16][R4.64], !P4 ;  /* 0x0280000004fc7fae */ /* 0x0003e2000e1a1010 */
[--C-:B------:R-:W-:Y:S01]  /*5690*/  IMAD.X R27, R115, 0x1, R72.reuse, P6 ;  /* 0x00000001731b7824 */ /* 0x100fe200030e0648 */
[-C--:B------:R-:W-:Y:S02]  /*56a0*/  IADD3 R30, P6, PT, R118, R71.reuse, RZ ;  /* 0x00000047761e7210 */ /* 0x080fe40007fde0ff */
[----:B------:R1:W-:Y:S01]  /*56b0*/  LDGSTS.E [R252+0x2a00], desc[UR16][R6.64], !P4 ;  /* 0x02a0000006fc7fae */ /* 0x0003e2000e1a1010 */
[----:B------:R-:W-:Y:S01]  /*56c0*/  ISETP.GE.U32.AND P4, PT, R25, 0x7fffff8d, PT ;  /* 0x7fffff8d1900780c */ /* 0x000fe20003f86070 */
[----:B------:R-:W-:Y:S01]  /*56d0*/  IMAD.X R25, R113, 0x1, R72, P5 ;  /* 0x0000000171197824 */ /* 0x000fe200028e0648 */
[----:B------:R-:W-:Y:S01]  /*56e0*/  IADD3 R28, P5, PT, R116, R71, RZ ;  /* 0x00000047741c7210 */ /* 0x000fe20007fbe0ff */
[C---:B-----5:R-:W-:Y:S01]  /*56f0*/  VIADD R35, R73.reuse, 0xffffffa3 ;  /* 0xffffffa349237836 */ /* 0x060fe20000000000 */
[----:B------:R-:W-:Y:S01]  /*5700*/  SEL R47, RZ, 0x1, P4 ;  /* 0x00000001ff2f7807 */ /* 0x000fe20002000000 */
[C---:B------:R-:W-:Y:S01]  /*5710*/  VIADD R43, R73.reuse, 0xffffffb2 ;  /* 0xffffffb2492b7836 */ /* 0x040fe20000000000 */
[----:B------:R-:W-:Y:S01]  /*5720*/  LDGSTS.E [R252+0x2c00], desc[UR16][R8.64], !P2 ;  /* 0x02c0000008fc7fae */ /* 0x000fe2000d1a1010 */
[----:B-1----:R-:W-:-:S02]  /*5730*/  VIADD R4, R73, 0xffffffae ;  /* 0xffffffae49047836 */ /* 0x002fc40000000000 */
[--C-:B------:R-:W-:Y:S01]  /*5740*/  IMAD.X R29, R117, 0x1, R72.reuse, P5 ;  /* 0x00000001751d7824 */ /* 0x100fe200028e0648 */
[----:B------:R-:W-:Y:S01]  /*5750*/  ISETP.GE.U32.AND P5, PT, R31, 0x7fffff8e, PT ;  /* 0x7fffff8e1f00780c */ /* 0x000fe20003fa6070 */
[----:B------:R-:W-:Y:S01]  /*5760*/  IMAD.X R31, R119, 0x1, R72, P6 ;  /* 0x00000001771f7824 */ /* 0x000fe200030e0648 */
[----:B------:R-:W-:Y:S01]  /*5770*/  ISETP.GE.U32.AND P6, PT, R4, 0x7fffff8f, PT ;  /* 0x7fffff8f0400780c */ /* 0x000fe20003fc6070 */
[C---:B------:R-:W-:Y:S01]  /*5780*/  VIADD R5, R73.reuse, 0xffffffa8 ;  /* 0xffffffa849057836 */ /* 0x040fe20000000000 */
[----:B------:R-:W-:Y:S01]  /*5790*/  SEL R48, RZ, 0x1fffe, P5 ;  /* 0x0001fffeff307807 */ /* 0x000fe20002800000 */
[C---:B------:R-:W-:Y:S01]  /*57a0*/  VIADD R6, R73.reuse, 0xffffffaf ;  /* 0xffffffaf49067836 */ /* 0x040fe20000000000 */
[----:B------:R-:W-:Y:S01]  /*57b0*/  SEL R45, RZ, 0x4, P6 ;  /* 0x00000004ff2d7807 */ /* 0x000fe20003000000 */
[----:B------:R-:W-:Y:S01]  /*57c0*/  VIADD R4, R73, 0xffffffa9 ;  /* 0xffffffa949047836 */ /* 0x000fe20000000000 */
[----:B------:R-:W-:Y:S01]  /*57d0*/  ISETP.GE.U32.AND P5, PT, R5, 0x7fffff89, PT ;  /* 0x7fffff890500780c */ /* 0x000fe20003fa6070 */
[C---:B------:R-:W-:Y:S01]  /*57e0*/  VIADD R5, R73.reuse, 0xffffffaa ;  /* 0xffffffaa49057836 */ /* 0x040fe20000000000 */
[----:B------:R-:W-:Y:S01]  /*57f0*/  ISETP.GE.U32.AND P4, PT, R6, 0x7fffff90, PT ;  /* 0x7fffff900600780c */ /* 0x000fe20003f86070 */
[C---:B------:R-:W-:Y:S01]  /*5800*/  VIADD R6, R73.reuse, 0xffffffa6 ;  /* 0xffffffa649067836 */ /* 0x040fe20000000000 */
[----:B------:R-:W-:Y:S01]  /*5810*/  ISETP.GE.U32.AND P6, PT, R4, 0x7fffff8a, PT ;  /* 0x7fffff8a0400780c */ /* 0x000fe20003fc6070 */
[C---:B------:R-:W-:Y:S01]  /*5820*/  VIADD R4, R73.reuse, 0xffffffab ;  /* 0xffffffab49047836 */ /* 0x040fe20000000000 */
[----:B------:R-:W-:Y:S01]  /*5830*/  SEL R50, RZ, 0x7fff8, P4 ;  /* 0x0007fff8ff327807 */ /* 0x000fe20002000000 */
[----:B------:R-:W-:Y:S01]  /*5840*/  VIADD R7, R73, 0xffffffa1 ;  /* 0xffffffa149077836 */ /* 0x000fe20000000000 */
[----:B------:R-:W-:Y:S01]  /*5850*/  ISETP.GE.U32.AND P4, PT, R5, 0x7fffff8b, PT ;  /* 0x7fffff8b0500780c */ /* 0x000fe20003f86070 */
[----:B------:R-:W-:Y:S01]  /*5860*/  VIADD R5, R73, 0xffffffa4 ;  /* 0xffffffa449057836 */ /* 0x000fe20000000000 */
[----:B------:R-:W-:Y:S01]  /*5870*/  SEL R49, RZ, 0x1, P5 ;  /* 0x00000001ff317807 */ /* 0x000fe20002800000 */
[----:B------:R-:W-:Y:S01]  /*5880*/  IMAD.IADD R48, R47, 0x1, R48 ;  /* 0x000000012f307824 */ /* 0x000fe200078e0230 */
[----:B------:R-:W-:Y:S01]  /*5890*/  ISETP.GE.U32.AND P5, PT, R4, 0x7fffff8c, PT ;  /* 0x7fffff8c0400780c */ /* 0x000fe20003fa6070 */
[----:B------:R-:W-:Y:S01]  /*58a0*/  VIADD R4, R73, 0xffffffa5 ;  /* 0xffffffa549047836 */ /* 0x000fe20000000000 */
[----:B------:R-:W-:Y:S01]  /*58b0*/  SEL R54, RZ, 0x1fffe, P6 ;  /* 0x0001fffeff367807 */ /* 0x000fe20003000000 */
[----:B------:R1:W-:Y:S01]  /*58c0*/  LDGSTS.E [R252+0x2e00], desc[UR16][R10.64], !P2 ;  /* 0x02e000000afc7fae */ /* 0x0003e2000d1a1010 */
[----:B------:R-:W-:Y:S01]  /*58d0*/  ISETP.GE.U32.AND P6, PT, R5, 0x7fffff85, PT ;  /* 0x7fffff850500780c */ /* 0x000fe20003fc6070 */
[----:B------:R-:W-:Y:S01]  /*58e0*/  VIADD R5, R73, 0xffffffa7 ;  /* 0xffffffa749057836 */ /* 0x000fe20000000000 */
[----:B------:R-:W-:Y:S01]  /*58f0*/  SEL R51, RZ, 0x4, P4 ;  /* 0x00000004ff337807 */ /* 0x000fe20002000000 */
[----:B------:R-:W-:Y:S01]  /*5900*/  IMAD.IADD R54, R49, 0x1, R54 ;  /* 0x0000000131367824 */ /* 0x000fe200078e0236 */
[----:B------:R-:W-:Y:S01]  /*5910*/  ISETP.GE.U32.AND P4, PT, R4, 0x7fffff86, PT ;  /* 0x7fffff860400780c */ /* 0x000fe20003f86070 */
[----:B------:R5:W-:Y:S01]  /*5920*/  LDGSTS.E [R252+0x3000], desc[UR16][R14.64], !P1 ;  /* 0x030000000efc7fae */ /* 0x000be2000c9a1010 */
[----:B------:R-:W-:-:S02]  /*5930*/  SEL R52, RZ, 0x7fff8, P5 ;  /* 0x0007fff8ff347807 */ /* 0x000fc40002800000 */
[----:B------:R-:W-:Y:S01]  /*5940*/  ISETP.GE.U32.AND P5, PT, R6, 0x7fffff87, PT ;  /* 0x7fffff870600780c */ /* 0x000fe20003fa6070 */
[----:B------:R1:W-:Y:S01]  /*5950*/  LDGSTS.E [R252+0x3200], desc[UR16][R20.64], !P1 ;  /* 0x0320000014fc7fae */ /* 0x0003e2000c9a1010 */
[----:B------:R-:W-:Y:S02]  /*5960*/  SEL R58, RZ, 0x1fffe, P4 ;  /* 0x0001fffeff3a7807 */ /* 0x000fe40002000000 */
[----:B------:R-:W-:Y:S02]  /*5970*/  ISETP.GE.U32.AND P4, PT, R5, 0x7fffff88, PT ;  /* 0x7fffff880500780c */ /* 0x000fe40003f86070 */
[----:B------:R-:W-:Y:S02]  /*5980*/  SEL R53, RZ, 0x1, P6 ;  /* 0x00000001ff357807 */ /* 0x000fe40003000000 */
[----:B------:R-:W-:Y:S02]  /*5990*/  SEL R55, RZ, 0x4, P5 ;  /* 0x00000004ff377807 */ /* 0x000fe40002800000 */
[-C--:B------:R-:W-:Y:S01]  /*59a0*/  IADD3 R4, P6, PT, R120, R71.reuse, RZ ;  /* 0x0000004778047210 */ /* 0x080fe20007fde0ff */
[----:B------:R-:W-:Y:S01]  /*59b0*/  IMAD.IADD R58, R53, 0x1, R58 ;  /* 0x00000001353a7824 */ /* 0x000fe200078e023a */
[----:B------:R-:W-:-:S02]  /*59c0*/  IADD3 R6, P5, PT, R122, R71, RZ ;  /* 0x000000477a067210 */ /* 0x000fc40007fbe0ff */
[----:B------:R-:W-:Y:S01]  /*59d0*/  SEL R56, RZ, 0x7fff8, P4 ;  /* 0x0007fff8ff387807 */ /* 0x000fe20002000000 */
[--C-:B------:R-:W-:Y:S01]  /*59e0*/  IMAD.X R5, R121, 0x1, R72.reuse, P6 ;  /* 0x0000000179057824 */ /* 0x100fe200030e0648 */
[----:B------:R-:W-:Y:S01]  /*59f0*/  ISETP.GE.U32.AND P4, PT, R7, 0x7fffff82, PT ;  /* 0x7fffff820700780c */ /* 0x000fe20003f86070 */
[--C-:B------:R-:W-:Y:S01]  /*5a00*/  IMAD.X R7, R123, 0x1, R72.reuse, P5 ;  /* 0x000000017b077824 */ /* 0x100fe200028e0648 */
[-C--:B------:R-:W-:Y:S02]  /*5a10*/  IADD3 R32, P6, PT, R124, R71.reuse, RZ ;  /* 0x000000477c207210 */ /* 0x080fe40007fde0ff */
[----:B------:R-:W-:Y:S02]  /*5a20*/  ISETP.GE.U32.AND P5, PT, R33, 0x7fffff83, PT ;  /* 0x7fffff832100780c */ /* 0x000fe40003fa6070 */
[----:B------:R-:W-:Y:S01]  /*5a30*/  SEL R62, RZ, 0x1fffe, P4 ;  /* 0x0001fffeff3e7807 */ /* 0x000fe20002000000 */
[----:B------:R-:W-:Y:S01]  /*5a40*/  IMAD.X R33, R125, 0x1, R72, P6 ;  /* 0x000000017d217824 */ /* 0x000fe200030e0648 */
[----:B------:R-:W-:-:S02]  /*5a50*/  IADD3 R34, P4, PT, R126, R71, RZ ;  /* 0x000000477e227210 */ /* 0x000fc40007f9e0ff */
[----:B------:R-:W-:Y:S02]  /*5a60*/  SEL R59, RZ, 0x4, P5 ;  /* 0x00000004ff3b7807 */ /* 0x000fe40002800000 */
[----:B------:R-:W-:Y:S01]  /*5a70*/  ISETP.GE.U32.AND P5, PT, R35, 0x7fffff84, PT ;  /* 0x7fffff842300780c */ /* 0x000fe20003fa6070 */
[--C-:B------:R-:W-:Y:S01]  /*5a80*/  IMAD.X R35, R127, 0x1, R72.reuse, P4 ;  /* 0x000000017f237824 */ /* 0x100fe200020e0648 */
[-C--:B------:R-:W-:Y:S02]  /*5a90*/  IADD3 R36, P6, PT, R128, R71.reuse, RZ ;  /* 0x0000004780247210 */ /* 0x080fe40007fde0ff */
[-C--:B------:R-:W-:Y:S02]  /*5aa0*/  IADD3 R38, P4, PT, R130, R71.reuse, RZ ;  /* 0x0000004782267210 */ /* 0x080fe40007f9e0ff */
[----:B------:R-:W-:Y:S02]  /*5ab0*/  IADD3.X R37, PT, PT, R129, R72, RZ, P6, !PT ;  /* 0x0000004881257210 */ /* 0x000fe400037fe4ff */
[-C--:B------:R-:W-:Y:S01]  /*5ac0*/  IADD3 R40, P6, PT, R132, R71.reuse, RZ ;  /* 0x0000004784287210 */ /* 0x080fe20007fde0ff */
[----:B------:R-:W-:Y:S01]  /*5ad0*/  IMAD.X R39, R131, 0x1, R72, P4 ;  /* 0x0000000183277824 */ /* 0x000fe200020e0648 */
[----:B------:R-:W-:-:S02]  /*5ae0*/  IADD3 R42, P4, PT, R134, R71, RZ ;  /* 0x00000047862a7210 */ /* 0x000fc40007f9e0ff */
[----:B------:R-:W-:Y:S01]  /*5af0*/  SEL R60, RZ, 0x7fff8, P5 ;  /* 0x0007fff8ff3c7807 */ /* 0x000fe20002800000 */
[--C-:B------:R-:W-:Y:S01]  /*5b00*/  IMAD.X R41, R133, 0x1, R72.reuse, P6 ;  /* 0x0000000185297824 */ /* 0x100fe200030e0648 */
[----:B------:R-:W-:Y:S01]  /*5b10*/  ISETP.GE.U32.AND P6, PT, R43, 0x7fffff93, PT ;  /* 0x7fffff932b00780c */ /* 0x000fe20003fc6070 */
[--C-:B------:R-:W-:Y:S01]  /*5b20*/  IMAD.X R43, R135, 0x1, R72.reuse, P4 ;  /* 0x00000001872b7824 */ /* 0x100fe200020e0648 */
[----:B------:R-:W-:Y:S02]  /*5b30*/  ISETP.GE.U32.AND P4, PT, R57, 0x7fffff81, PT ;  /* 0x7fffff813900780c */ /* 0x000fe40003f86070 */
[-C--:B------:R-:W-:Y:S02]  /*5b40*/  IADD3 R46, P5, PT, R136, R71.reuse, RZ ;  /* 0x00000047882e7210 */ /* 0x080fe40007fbe0ff */
[----:B------:R-:W-:Y:S02]  /*5b50*/  SEL R61, RZ, 0x1, P4 ;  /* 0x00000001ff3d7807 */ /* 0x000fe40002000000 */
[----:B------:R-:W-:Y:S01]  /*5b60*/  LOP3.LUT R54, R54, 0x3, RZ, 0xc0, !PT ;  /* 0x0000000336367812 */ /* 0x000fe200078ec0ff */
[----:B------:R-:W-:Y:S01]  /*5b70*/  IMAD.X R47, R137, 0x1, R72, P5 ;  /* 0x00000001892f7824 */ /* 0x000fe200028e0648 */
[----:B------:R-:W-:Y:S01]  /*5b80*/  LOP3.LUT R49, R48, 0x3, RZ, 0xc0, !PT ;  /* 0x0000000330317812 */ /* 0x000fe200078ec0ff */
[----:B------:R-:W-:Y:S01]  /*5b90*/  IMAD.IADD R61, R61, 0x1, R62 ;  /* 0x000000013d3d7824 */ /* 0x000fe200078e023e */
[----:B------:R-:W-:Y:S01]  /*5ba0*/  IADD3 R48, P5, PT, R138, R71, RZ ;  /* 0x000000478a307210 */ /* 0x000fe20007fbe0ff */
[----:B------:R1:W-:Y:S01]  /*5bb0*/  LDGSTS.E [R252+0x3400], desc[UR16][R12.64], !P6 ;  /* 0x034000000cfc7fae */ /* 0x0003e2000f1a1010 */
[----:B------:R-:W-:-:S02]  /*5bc0*/  LOP3.LUT R58, R58, 0x3, RZ, 0xc0, !PT ;  /* 0x000000033a3a7812 */ /* 0x000fc400078ec0ff */
[----:B------:R-:W-:Y:S01]  /*5bd0*/  LOP3.LUT R61, R61, 0x3, RZ, 0xc0, !PT ;  /* 0x000000033d3d7812 */ /* 0x000fe200078ec0ff */
[----:B------:R1:W-:Y:S01]  /*5be0*/  LDGSTS.E [R252+0x3600], desc[UR16][R16.64], !P6 ;  /* 0x0360000010fc7fae */ /* 0x0003e2000f1a1010 */
[----:B------:R-:W-:Y:S02]  /*5bf0*/  IADD3 R52, PT, PT, R54, R52, R51 ;  /* 0x0000003436347210 */ /* 0x000fe40007ffe033 */
[----:B------:R-:W-:Y:S02]  /*5c00*/  IADD3 R59, PT, PT, R61, R60, R59 ;  /* 0x0000003c3d3b7210 */ /* 0x000fe40007ffe03b */
[----:B------:R-:W-:Y:S01]  /*5c10*/  IADD3 R53, PT, PT, R49, R50, R45 ;  /* 0x0000003231357210 */ /* 0x000fe20007ffe02d */
[----:B------:R-:W-:Y:S01]  /*5c20*/  IMAD.X R49, R139, 0x1, R72, P5 ;  /* 0x000000018b317824 */ /* 0x000fe200028e0648 */
[----:B------:R-:W-:Y:S01]  /*5c30*/  IADD3 R55, PT, PT, R58, R56, R55 ;  /* 0x000000383a377210 */ /* 0x000fe20007ffe037 */
[----:B------:R-:W-:Y:S01]  /*5c40*/  IMAD.SHL.U32 R52, R52, 0x100, RZ ;  /* 0x0000010034347824 */ /* 0x000fe200078e00ff */
[----:B------:R-:W-:Y:S01]  /*5c50*/  LOP3.LUT R56, R59, 0xf, RZ, 0xc0, !PT ;  /* 0x0000000f3b387812 */ /* 0x000fe200078ec0ff */
[C---:B------:R-:W-:Y:S01]  /*5c60*/  VIADD R45, R73.reuse, 0xffffffb1 ;  /* 0xffffffb1492d7836 */ /* 0x040fe20000000000 */
[-C--:B------:R-:W-:Y:S01]  /*5c70*/  IADD3 R50, P5, PT, R172, R71.reuse, RZ ;  /* 0x00000047ac327210 */ /* 0x080fe20007fbe0ff */
[----:B------:R-:W-:Y:S01]  /*5c80*/  VIADD R73, R73, 0xffffffb0 ;  /* 0xffffffb049497836 */ /* 0x000fe20000000000 */
[----:B------:R-:W-:Y:S01]  /*5c90*/  LOP3.LUT R54, R52, 0xf00, RZ, 0xe2, !PT ;  /* 0x00000f0034367812 */ /* 0x000fe200078ee2ff */
[----:B------:R-:W-:Y:S01]  /*5ca0*/  IMAD R55, R55, 0x10, R56 ;  /* 0x0000001037377824 */ /* 0x000fe200078e0238 */
[-C--:B-1----:R-:W-:Y:S01]  /*5cb0*/  IADD3 R10, P1, PT, R178, R71.reuse, RZ ;  /* 0x00000047b20a7210 */ /* 0x082fe20007f3e0ff */
[----:B------:R-:W-:Y:S01]  /*5cc0*/  IMAD.X R51, R173, 0x1, R72, P5 ;  /* 0x00000001ad337824 */ /* 0x000fe200028e0648 */
[-C--:B------:R-:W-:Y:S01]  /*5cd0*/  IADD3 R52, P5, PT, R174, R71.reuse, RZ ;  /* 0x00000047ae347210 */ /* 0x080fe20007fbe0ff */
[----:B------:R-:W-:Y:S01]  /*5ce0*/  IMAD R54, R53, 0x1000, R54 ;  /* 0x0000100035367824 */ /* 0x000fe200078e0236 */
[----:B------:R-:W-:Y:S01]  /*5cf0*/  LOP3.LUT R55, R55, 0xff, RZ, 0xc0, !PT ;  /* 0x000000ff37377812 */ /* 0x000fe200078ec0ff */
[--C-:B------:R-:W-:Y:S01]  /*5d00*/  IMAD.X R11, R179, 0x1, R72.reuse, P1 ;  /* 0x00000001b30b7824 */ /* 0x100fe200008e0648 */
[----:B------:R-:W-:Y:S01]  /*5d10*/  ISETP.GE.U32.AND P2, PT, R45, 0x7fffff92, PT ;  /* 0x7fffff922d00780c */ /* 0x000fe20003f46070 */
[----:B------:R-:W-:Y:S01]  /*5d20*/  IMAD.X R53, R175, 0x1, R72, P5 ;  /* 0x00000001af357824 */ /* 0x000fe200028e0648 */
[-C--:B------:R-:W-:Y:S01]  /*5d30*/  IADD3 R8, P5, PT, R176, R71.reuse, RZ ;  /* 0x00000047b0087210 */ /* 0x080fe20007fbe0ff */
[----:B------:R-:W-:Y:S01]  /*5d40*/  IMAD.IADD R54, R54, 0x1, R55 ;  /* 0x0000000136367824 */ /* 0x000fe200078e0237 */
[----:B-----5:R-:W-:-:S02]  /*5d50*/  IADD3 R14, P1, PT, R180, R71, RZ ;  /* 0x00000047b40e7210 */ /* 0x020fc40007f3e0ff */
[----:B------:R-:W-:Y:S01]  /*5d60*/  IADD3 R20, P6, PT, R182, R71, RZ ;  /* 0x00000047b6147210 */ /* 0x000fe20007fde0ff */
[--C-:B------:R-:W-:Y:S01]  /*5d70*/  IMAD.X R9, R177, 0x1, R72.reuse, P5 ;  /* 0x00000001b1097824 */ /* 0x100fe200028e0648 */
[----:B------:R-:W-:Y:S01]  /*5d80*/  ISETP.GE.U32.AND P5, PT, R73, 0x7fffff91, PT ;  /* 0x7fffff914900780c */ /* 0x000fe20003fa6070 */
[----:B------:R-:W-:Y:S01]  /*5d90*/  IMAD.X R15, R181, 0x1, R72, P1 ;  /* 0x00000001b50f7824 */ /* 0x000fe200008e0648 */
[----:B------:R-:W-:Y:S01]  /*5da0*/  LOP3.LUT R54, R54, 0xffff, RZ, 0xc0, !PT ;  /* 0x0000ffff36367812 */ /* 0x000fe200078ec0ff */
[----:B------:R-:W-:Y:S02]  /*5db0*/  IMAD.SHL.U32 R73, R77, 0x4, RZ ;  /* 0x000000044d497824 */ /* 0x000fe400078e00ff */
[----:B------:R-:W-:Y:S01]  /*5dc0*/  LDGSTS.E [R252+0x3800], desc[UR16][R18.64], !P2 ;  /* 0x0380000012fc7fae */ /* 0x000fe2000d1a1010 */
[--C-:B------:R-:W-:Y:S02]  /*5dd0*/  SHF.R.U32.HI R21, RZ, 0xf, R54.reuse ;  /* 0x0000000fff157819 */ /* 0x100fe40000011636 */
[----:B------:R-:W-:Y:S01]  /*5de0*/  SHF.R.U32.HI R13, RZ, 0xe, R54 ;  /* 0x0000000eff0d7819 */ /* 0x000fe20000011636 */
[----:B------:R1:W-:Y:S01]  /*5df0*/  LDGSTS.E [R252+0x3a00], desc[UR16][R22.64], !P2 ;  /* 0x03a0000016fc7fae */ /* 0x0003e2000d1a1010 */
[----:B------:R-:W-:Y:S01]  /*5e00*/  LOP3.LUT P1, RZ, R21, 0x1, RZ, 0xc0, !PT ;  /* 0x0000000115ff7812 */ /* 0x000fe2000782c0ff */
[----:B------:R-:W-:Y:S01]  /*5e10*/  IMAD.X R21, R183, 0x1, R72, P6 ;  /* 0x00000001b7157824 */ /* 0x000fe200030e0648 */
[----:B------:R-:W-:Y:S01]  /*5e20*/  SHF.R.U32.HI R45, RZ, 0xd, R54 ;  /* 0x0000000dff2d7819 */ /* 0x000fe20000011636 */
[----:B------:R5:W-:Y:S01]  /*5e30*/  LDGSTS.E [R252+0x3c00], desc[UR16][R24.64], !P5 ;  /* 0x03c0000018fc7fae */ /* 0x000be2000e9a1010 */
[----:B------:R-:W-:-:S02]  /*5e40*/  LOP3.LUT P2, RZ, R13, 0x1, RZ, 0xc0, !PT ;  /* 0x000000010dff7812 */ /* 0x000fc4000784c0ff */
[-C--:B------:R-:W-:Y:S01]  /*5e50*/  IADD3 R12, P6, PT, R186, R71.reuse, RZ ;  /* 0x00000047ba0c7210 */ /* 0x080fe20007fde0ff */
[----:B------:R5:W-:Y:S01]  /*5e60*/  LDGSTS.E [R252+0x3e00], desc[UR16][R26.64], !P5 ;  /* 0x03e000001afc7fae */ /* 0x000be2000e9a1010 */
[-C--:B------:R-:W-:Y:S02]  /*5e70*/  IADD3 R16, P5, PT, R184, R71.reuse, RZ ;  /* 0x00000047b8107210 */ /* 0x080fe40007fbe0ff */
[----:B-1----:R-:W-:Y:S01]  /*5e80*/  SHF.R.U32.HI R23, RZ, 0xc, R54 ;  /* 0x0000000cff177819 */ /* 0x002fe20000011636 */
[--C-:B------:R-:W-:Y:S02]  /*5e90*/  IMAD.X R13, R187, 0x1, R72.reuse, P6 ;  /* 0x00000001bb0d7824 */ /* 0x100fe400030e0648 */
[----:B------:R1:W-:Y:S01]  /*5ea0*/  LDGSTS.E [R252+0x4000], desc[UR16][R28.64], P1 ;  /* 0x040000001cfc7fae */ /* 0x0003e200089a1010 */
[----:B------:R-:W-:Y:S01]  /*5eb0*/  IMAD.X R17, R185, 0x1, R72, P5 ;  /* 0x00000001b9117824 */ /* 0x000fe200028e0648 */
[----:B------:R-:W-:Y:S02]  /*5ec0*/  LOP3.LUT P5, RZ, R45, 0x1, RZ, 0xc0, !PT ;  /* 0x000000012dff7812 */ /* 0x000fe400078ac0ff */
[----:B------:R1:W-:Y:S01]  /*5ed0*/  LDGSTS.E [R252+0x4200], desc[UR16][R30.64], P1 ;  /* 0x042000001efc7fae */ /* 0x0003e200089a1010 */
[----:B------:R-:W-:-:S02]  /*5ee0*/  IADD3 R18, P1, PT, R188, R71, RZ ;  /* 0x00000047bc127210 */ /* 0x000fc40007f3e0ff */
[--C-:B-----5:R-:W-:Y:S01]  /*5ef0*/  SHF.R.U32.HI R25, RZ, 0xb, R54.reuse ;  /* 0x0000000bff197819 */ /* 0x120fe20000011636 */
[----:B------:R-:W-:Y:S01]  /*5f00*/  LDGSTS.E [R252+0x4400], desc[UR16][R4.64], P2 ;  /* 0x0440000004fc7fae */ /* 0x000fe200091a1010 */
[----:B------:R-:W-:Y:S01]  /*5f10*/  SHF.R.U32.HI R27, RZ, 0xa, R54 ;  /* 0x0000000aff1b7819 */ /* 0x000fe20000011636 */
[----:B------:R-:W-:Y:S01]  /*5f20*/  IMAD.X R19, R189, 0x1, R72, P1 ;  /* 0x00000001bd137824 */ /* 0x000fe200008e0648 */
[----:B------:R-:W-:Y:S01]  /*5f30*/  LOP3.LUT P1, RZ, R23, 0x1, RZ, 0xc0, !PT ;  /* 0x0000000117ff7812 */ /* 0x000fe2000782c0ff */
[----:B------:R5:W-:Y:S01]  /*5f40*/  LDGSTS.E [R252+0x4600], desc[UR16][R6.64], P2 ;  /* 0x0460000006fc7fae */ /* 0x000be200091a1010 */
[----:B------:R-:W-:Y:S02]  /*5f50*/  LOP3.LUT P2, RZ, R25, 0x1, RZ, 0xc0, !PT ;  /* 0x0000000119ff7812 */ /* 0x000fe4000784c0ff */
[----:B------:R-:W-:Y:S01]  /*5f60*/  IADD3 R22, P6, PT, R190, R71, RZ ;  /* 0x00000047be167210 */ /* 0x000fe20007fde0ff */
[----:B------:R-:W-:Y:S01]  /*5f70*/  LDGSTS.E [R252+0x4800], desc[UR16][R32.64], P5 ;  /* 0x0480000020fc7fae */ /* 0x000fe2000a9a1010 */
[----:B-1----:R-:W-:-:S02]  /*5f80*/  SHF.R.U32.HI R29, RZ, 0x8, R54 ;  /* 0x00000008ff1d7819 */ /* 0x002fc40000011636 */
[----:B------:R-:W-:Y:S01]  /*5f90*/  SHF.R.U32.HI R31, RZ, 0x7, R54 ;  /* 0x00000007ff1f7819 */ /* 0x000fe20000011636 */
[----:B------:R1:W-:Y:S01]  /*5fa0*/  LDGSTS.E [R252+0x4a00], desc[UR16][R34.64], P5 ;  /* 0x04a0000022fc7fae */ /* 0x0003e2000a9a1010 */
[-C--:B------:R-:W-:Y:S01]  /*5fb0*/  IADD3 R24, P5, PT, R192, R71.reuse, RZ ;  /* 0x00000047c0187210 */ /* 0x080fe20007fbe0ff */
[----:B------:R-:W-:Y:S01]  /*5fc0*/  IMAD.X R23, R191, 0x1, R72, P6 ;  /* 0x00000001bf177824 */ /* 0x000fe200030e0648 */
[-C--:B------:R-:W-:Y:S01]  /*5fd0*/  IADD3 R26, P6, PT, R194, R71.reuse, RZ ;  /* 0x00000047c21a7210 */ /* 0x080fe20007fde0ff */
[----:B------:R1:W-:Y:S01]  /*5fe0*/  LDGSTS.E [R252+0x4c00], desc[UR16][R36.64], P1 ;  /* 0x04c0000024fc7fae */ /* 0x0003e200089a1010 */
[----:B-----5:R-:W-:Y:S01]  /*5ff0*/  SHF.R.U32.HI R7, RZ, 0x9, R54 ;  /* 0x00000009ff077819 */ /* 0x020fe20000011636 */
[--C-:B------:R-:W-:Y:S01]  /*6000*/  IMAD.X R25, R193, 0x1, R72.reuse, P5 ;  /* 0x00000001c1197824 */ /* 0x100fe200028e0648 */
[----:B------:R-:W-:Y:S01]  /*6010*/  LOP3.LUT P5, RZ, R27, 0x1, RZ, 0xc0, !PT ;  /* 0x000000011bff7812 */ /* 0x000fe200078ac0ff */
[----:B------:R5:W-:Y:S01]  /*6020*/  LDGSTS.E [R252+0x4e00], desc[UR16][R38.64], P1 ;  /* 0x04e0000026fc7fae */ /* 0x000be200089a1010 */
[-C--:B------:R-:W-:Y:S01]  /*6030*/  IADD3 R4, P1, PT, R196, R71.reuse, RZ ;  /* 0x00000047c4047210 */ /* 0x080fe20007f3e0ff */
[----:B------:R-:W-:Y:S01]  /*6040*/  IMAD.X R27, R195, 0x1, R72, P6 ;  /* 0x00000001c31b7824 */ /* 0x000fe200030e0648 */
[----:B------:R-:W-:Y:S01]  /*6050*/  IADD3 R6, P6, PT, R204, R71, RZ ;  /* 0x00000047cc067210 */ /* 0x000fe20007fde0ff */
[----:B------:R2:W-:Y:S01]  /*6060*/  LDGSTS.E [R252+0x5000], desc[UR16][R40.64], P2 ;  /* 0x0500000028fc7fae */ /* 0x0005e200091a1010 */
[----:B------:R-:W-:-:S02]  /*6070*/  IADD3.X R5, PT, PT, R197, R72, RZ, P1, !PT ;  /* 0x00000048c5057210 */ /* 0x000fc40000ffe4ff */
[----:B------:R-:W-:Y:S01]  /*6080*/  LOP3.LUT P1, RZ, R7, 0x1, RZ, 0xc0, !PT ;  /* 0x0000000107ff7812 */ /* 0x000fe2000782c0ff */
[----:B------:R-:W-:Y:S01]  /*6090*/  LDGSTS.E [R252+0x5200], desc[UR16][R42.64], P2 ;  /* 0x052000002afc7fae */ /* 0x000fe200091a1010 */
[----:B------:R-:W-:Y:S01]  /*60a0*/  LOP3.LUT P2, RZ, R29, 0x1, RZ, 0xc0, !PT ;  /* 0x000000011dff7812 */ /* 0x000fe2000784c0ff */
[----:B------:R-:W-:Y:S01]  /*60b0*/  IMAD.X R7, R205, 0x1, R72, P6 ;  /* 0x00000001cd077824 */ /* 0x000fe200030e0648 */
[--C-:B-1----:R-:W-:Y:S01]  /*60c0*/  SHF.R.U32.HI R35, RZ, 0x6, R54.reuse ;  /* 0x00000006ff237819 */ /* 0x102fe20000011636 */
[----:B------:R-:W-:Y:S01]  /*60d0*/  LDGSTS.E [R252+0x5400], desc[UR16][R46.64], P5 ;  /* 0x054000002efc7fae */ /* 0x000fe2000a9a1010 */
[-C--:B------:R-:W-:Y:S02]  /*60e0*/  IADD3 R30, P6, PT, R206, R71.reuse, RZ ;  /* 0x00000047ce1e7210 */ /* 0x080fe40007fde0ff */
[----:B------:R-:W-:Y:S01]  /*60f0*/  SHF.R.U32.HI R37, RZ, 0x5, R54 ;  /* 0x00000005ff257819 */ /* 0x000fe20000011636 */
[----:B------:R-:W-:Y:S01]  /*6100*/  LDGSTS.E [R252+0x5600], desc[UR16][R48.64], P5 ;  /* 0x0560000030fc7fae */ /* 0x000fe2000a9a1010 */
[----:B------:R-:W-:-:S02]  /*6110*/  IADD3 R28, P5, PT, R198, R71, RZ ;  /* 0x00000047c61c7210 */ /* 0x000fc40007fbe0ff */
[----:B-----5:R-:W-:Y:S01]  /*6120*/  SHF.R.U32.HI R39, RZ, 0x4, R54 ;  /* 0x00000004ff277819 */ /* 0x020fe20000011636 */
[----:B------:R-:W-:Y:S01]  /*6130*/  LDGSTS.E [R252+0x5800], desc[UR16][R50.64], P1 ;  /* 0x0580000032fc7fae */ /* 0x000fe200089a1010 */
[----:B--2---:R-:W-:Y:S01]  /*6140*/  SHF.R.S32.HI R40, RZ, 0x1f, R77 ;  /* 0x0000001fff287819 */ /* 0x004fe2000001144d */
[--C-:B------:R-:W-:Y:S01]  /*6150*/  IMAD.X R29, R199, 0x1, R72.reuse, P5 ;  /* 0x00000001c71d7824 */ /* 0x100fe200028e0648 */
[----:B------:R-:W-:Y:S01]  /*6160*/  LOP3.LUT P5, RZ, R31, 0x1, RZ, 0xc0, !PT ;  /* 0x000000011fff7812 */ /* 0x000fe200078ac0ff */
[----:B------:R-:W-:Y:S01]  /*6170*/  LDGSTS.E [R252+0x5a00], desc[UR16][R52.64], P1 ;  /* 0x05a0000034fc7fae */ /* 0x000fe200089a1010 */
[-C--:B------:R-:W-:Y:S01]  /*6180*/  IADD3 R32, P1, PT, R200, R71.reuse, RZ ;  /* 0x00000047c8207210 */ /* 0x080fe20007f3e0ff */
[----:B------:R-:W-:Y:S01]  /*6190*/  IMAD.X R31, R207, 0x1, R72, P6 ;  /* 0x00000001cf1f7824 */ /* 0x000fe200030e0648 */
[-C--:B------:R-:W-:Y:S01]  /*61a0*/  IADD3 R34, P6, PT, R208, R71.reuse, RZ ;  /* 0x00000047d0227210 */ /* 0x080fe20007fde0ff */
[----:B------:R-:W-:Y:S01]  /*61b0*/  LDGSTS.E [R252+0x5c00], desc[UR16][R8.64], P2 ;  /* 0x05c0000008fc7fae */ /* 0x000fe200091a1010 */
[----:B------:R-:W-:Y:S01]  /*61c0*/  SHF.L.U64.HI R74, R77, 0x2, R40 ;  /* 0x000000024d4a7819 */ /* 0x000fe20000010228 */
[--C-:B------:R-:W-:Y:S01]  /*61d0*/  IMAD.X R33, R201, 0x1, R72.reuse, P1 ;  /* 0x00000001c9217824 */ /* 0x100fe200008e0648 */
[----:B------:R-:W-:Y:S01]  /*61e0*/  LOP3.LUT P1, RZ, R35, 0x1, RZ, 0xc0, !PT ;  /* 0x0000000123ff7812 */ /* 0x000fe2000782c0ff */
[----:B------:R1:W-:Y:S01]  /*61f0*/  LDGSTS.E [R252+0x5e00], desc[UR16][R10.64], P2 ;  /* 0x05e000000afc7fae */ /* 0x0003e200091a1010 */
[----:B------:R-:W-:Y:S01]  /*6200*/  IMAD.X R35, R209, 0x1, R72, P6 ;  /* 0x00000001d1237824 */ /* 0x000fe200030e0648 */
[----:B------:R-:W-:-:S02]  /*6210*/  IADD3 R38, P6, PT, R210, R71, RZ ;  /* 0x00000047d2267210 */ /* 0x000fc40007fde0ff */
[----:B------:R2:W-:Y:S01]  /*6220*/  LDGSTS.E [R252+0x6000], desc[UR16][R14.64], P5 ;  /* 0x060000000efc7fae */ /* 0x0005e2000a9a1010 */
[----:B------:R-:W-:-:S03]  /*6230*/  LOP3.LUT P2, RZ, R37, 0x1, RZ, 0xc0, !PT ;  /* 0x0000000125ff7812 */ /* 0x000fc6000784c0ff */
[----:B------:R-:W-:Y:S01]  /*6240*/  LDGSTS.E [R252+0x6200], desc[UR16][R20.64], P5 ;  /* 0x0620000014fc7fae */ /* 0x000fe2000a9a1010 */
[----:B------:R-:W-:-:S03]  /*6250*/  IADD3 R36, P5, PT, R202, R71, RZ ;  /* 0x00000047ca247210 */ /* 0x000fc60007fbe0ff */
[----:B------:R-:W-:Y:S01]  /*6260*/  LDGSTS.E [R252+0x6400], desc[UR16][R16.64], P1 ;  /* 0x0640000010fc7fae */ /* 0x000fe200089a1010 */
[----:B-1----:R-:W-:Y:S01]  /*6270*/  SHF.R.U32.HI R11, RZ, 0x3, R54 ;  /* 0x00000003ff0b7819 */ /* 0x002fe20000011636 */
[--C-:B------:R-:W-:Y:S01]  /*6280*/  IMAD.X R37, R203, 0x1, R72.reuse, P5 ;  /* 0x00000001cb257824 */ /* 0x100fe200028e0648 */
[----:B------:R-:W-:Y:S01]  /*6290*/  LOP3.LUT P5, RZ, R39, 0x1, RZ, 0xc0, !PT ;  /* 0x0000000127ff7812 */ /* 0x000fe200078ac0ff */
[----:B------:R-:W-:Y:S01]  /*62a0*/  IMAD.X R39, R211, 0x1, R72, P6 ;  /* 0x00000001d3277824 */ /* 0x000fe200030e0648 */
[----:B------:R1:W-:Y:S01]  /*62b0*/  LDGSTS.E [R252+0x6600], desc[UR16][R12.64], P1 ;  /* 0x066000000cfc7fae */ /* 0x0003e200089a1010 */
[-C--:B----4-:R-:W-:Y:S02]  /*62c0*/  IADD3 R8, P6, PT, R78, R73.reuse, RZ ;  /* 0x000000494e087210 */ /* 0x090fe40007fde0ff */
[-C--:B---3--:R-:W-:Y:S01]  /*62d0*/  IADD3 R10, P1, PT, R66, R73.reuse, RZ ;  /* 0x00000049420a7210 */ /* 0x088fe20007f3e0ff */
[----:B------:R-:W-:Y:S01]  /*62e0*/  LDGSTS.E [R252+0x6800], desc[UR16][R18.64], P2 ;  /* 0x0680000012fc7fae */ /* 0x000fe200091a1010 */
[----:B--2---:R-:W-:Y:S01]  /*62f0*/  SHF.R.U32.HI R15, RZ, 0x2, R54 ;  /* 0x00000002ff0f7819 */ /* 0x004fe20000011636 */
[--C-:B------:R-:W-:Y:S01]  /*6300*/  IMAD.X R9, R79, 0x1, R74.reuse, P6 ;  /* 0x000000014f097824 */ /* 0x100fe200030e064a */
[----:B------:R-:W-:Y:S01]  /*6310*/  LOP3.LUT P6, RZ, R11, 0x1, RZ, 0xc0, !PT ;  /* 0x000000010bff7812 */ /* 0x000fe200078cc0ff */
[----:B------:R-:W2:Y:S01]  /*6320*/  S2R R66, SR_TID.X ;  /* 0x0000000000427919 */ /* 0x000ea20000002100 */
[----:B------:R-:W-:Y:S01]  /*6330*/  IMAD.X R11, R67, 0x1, R74, P1 ;  /* 0x00000001430b7824 */ /* 0x000fe200008e064a */
[----:B------:R-:W-:Y:S01]  /*6340*/  SHF.R.U32.HI R54, RZ, 0x1, R54 ;  /* 0x00000001ff367819 */ /* 0x000fe20000011636 */
[----:B------:R-:W3:Y:S01]  /*6350*/  LDC R67, c[0x0][0x3a0] ;  /* 0x0000e800ff437b82 */ /* 0x000ee20000000800 */
[-C--:B-1----:R-:W-:Y:S01]  /*6360*/  IADD3 R12, P1, PT, R248, R73.reuse, RZ ;  /* 0x00000049f80c7210 */ /* 0x082fe20007f3e0ff */
[----:B------:R1:W-:Y:S01]  /*6370*/  LDGSTS.E [R252+0x6a00], desc[UR16][R22.64], P2 ;  /* 0x06a0000016fc7fae */ /* 0x0003e200091a1010 */
[----:B------:R-:W-:-:S03]  /*6380*/  IADD3 R14, P2, PT, R244, R73, RZ ;  /* 0x00000049f40e7210 */ /* 0x000fc60007f5e0ff */
[----:B------:R-:W-:Y:S01]  /*6390*/  LDGSTS.E [R252+0x6c00], desc[UR16][R24.64], P5 ;  /* 0x06c0000018fc7fae */ /* 0x000fe2000a9a1010 */
[--C-:B------:R-:W-:Y:S01]  /*63a0*/  IMAD.X R13, R249, 0x1, R74.reuse, P1 ;  /* 0x00000001f90d7824 */ /* 0x100fe200008e064a */
[----:B------:R-:W-:Y:S01]  /*63b0*/  LOP3.LUT P1, RZ, R15, 0x1, RZ, 0xc0, !PT ;  /* 0x000000010fff7812 */ /* 0x000fe2000782c0ff */
[----:B------:R-:W-:Y:S01]  /*63c0*/  IMAD.X R15, R245, 0x1, R74, P2 ;  /* 0x00000001f50f7824 */ /* 0x000fe200010e064a */
[----:B------:R-:W-:Y:S01]  /*63d0*/  LDGSTS.E [R252+0x6e00], desc[UR16][R26.64], P5 ;  /* 0x06e000001afc7fae */ /* 0x000fe2000a9a1010 */
[----:B------:R-:W-:-:S03]  /*63e0*/  ISETP.GT.AND P2, PT, R63, 0x5f, PT ;  /* 0x0000005f3f00780c */ /* 0x000fc60003f44270 */
[----:B------:R4:W-:Y:S04]  /*63f0*/  LDGSTS.E [R252+0x7000], desc[UR16][R4.64], P6 ;  /* 0x0700000004fc7fae */ /* 0x0009e8000b1a1010 */
[----:B------:R1:W-:Y:S01]  /*6400*/  LDGSTS.E [R252+0x7200], desc[UR16][R6.64], P6 ;  /* 0x0720000006fc7fae */ /* 0x0003e2000b1a1010 */
[----:B------:R-:W-:-:S03]  /*6410*/  IADD3 R16, P6, PT, R64, R73, RZ ;  /* 0x0000004940107210 */ /* 0x000fc60007fde0ff */
[----:B------:R1:W-:Y:S01]  /*6420*/  LDGSTS.E [R252+0x7400], desc[UR16][R28.64], P1 ;  /* 0x074000001cfc7fae */ /* 0x0003e200089a1010 */
[----:B---3--:R-:W-:-:S03]  /*6430*/  VIADD R67, R67, 0xffffffc0 ;  /* 0xffffffc043437836 */ /* 0x008fc60000000000 */
[----:B------:R3:W-:Y:S01]  /*6440*/  LDGSTS.E [R252+0x7600], desc[UR16][R30.64], P1 ;  /* 0x076000001efc7fae */ /* 0x0007e200089a1010 */
[----:B------:R-:W-:Y:S02]  /*6450*/  ISETP.GE.AND P1, PT, R63, 0x20, PT ;  /* 0x000000203f00780c */ /* 0x000fe40003f26270 */
[----:B--2---:R-:W-:-:S04]  /*6460*/  LOP3.LUT R66, R66, 0x1f, RZ, 0xc0, !PT ;  /* 0x0000001f42427812 */ /* 0x004fc800078ec0ff */
[----:B------:R-:W-:-:S04]  /*6470*/  ISETP.GE.AND P5, PT, R66, R67, PT ;  /* 0x000000434200720c */ /* 0x000fc80003fa6270 */
[----:B------:R-:W-:Y:S02]  /*6480*/  SEL R17, RZ, 0x4, P5 ;  /* 0x00000004ff117807 */ /* 0x000fe40002800000 */
[----:B------:R-:W-:Y:S02]  /*6490*/  LOP3.LUT P5, RZ, R54, 0x1, RZ, 0xc0, !PT ;  /* 0x0000000136ff7812 */ /* 0x000fe400078ac0ff */
[----:B-1----:R-:W-:Y:S01]  /*64a0*/  SEL R22, R17, RZ, P2 ;  /* 0x000000ff11167207 */ /* 0x002fe20001000000 */
[----:B------:R-:W-:Y:S01]  /*64b0*/  IMAD.X R17, R65, 0x1, R74, P6 ;  /* 0x0000000141117824 */ /* 0x000fe200030e064a */
[-C--:B------:R-:W-:Y:S02]  /*64c0*/  IADD3 R20, P6, PT, R246, R73.reuse, RZ ;  /* 0x00000049f6147210 */ /* 0x080fe40007fde0ff */
[----:B------:R-:W-:-:S03]  /*64d0*/  IADD3 R18, P2, PT, R250, R73, RZ ;  /* 0x00000049fa127210 */ /* 0x000fc60007f5e0ff */
[--C-:B------:R-:W-:Y:S01]  /*64e0*/  IMAD.X R21, R247, 0x1, R74.reuse, P6 ;  /* 0x00000001f7157824 */ /* 0x100fe200030e064a */
[----:B------:R-:W-:Y:S01]  /*64f0*/  ISETP.NE.U32.AND P6, PT, R22, RZ, PT ;  /* 0x000000ff1600720c */ /* 0x000fe20003fc5070 */
[--C-:B------:R-:W-:Y:S01]  /*6500*/  IMAD.X R19, R251, 0x1, R74.reuse, P2 ;  /* 0x00000001fb137824 */ /* 0x100fe200010e064a */
[----:B----4-:R-:W-:Y:S01]  /*6510*/  IADD3 R4, P2, PT, R242, R73, RZ ;  /* 0x00000049f2047210 */ /* 0x010fe20007f5e0ff */
[----:B------:R3:W-:Y:S04]  /*6520*/  LDGSTS.E [R252+0x7800], desc[UR16][R32.64], P5 ;  /* 0x0780000020fc7fae */ /* 0x0007e8000a9a1010 */
[----:B------:R-:W-:Y:S01]  /*6530*/  IMAD.X R5, R243, 0x1, R74, P2 ;  /* 0x00000001f3057824 */ /* 0x000fe200010e064a */
[----:B------:R3:W-:Y:S01]  /*6540*/  LDGSTS.E [R252+0x7a00], desc[UR16][R34.64], P5 ;  /* 0x07a0000022fc7fae */ /* 0x0007e2000a9a1010 */
[----:B------:R-:W-:-:S03]  /*6550*/  ISETP.GE.AND P2, PT, R63, 0x40, PT ;  /* 0x000000403f00780c */ /* 0x000fc60003f46270 */
        /* <DEDUP_REMOVED lines=11> */
[----:B------:R-:W0:Y:S01]  /*6610*/  LDGDEPBAR ;  /* 0x00000000000079af */ /* 0x000e220000000000 */
[----:B------:R-:W-:Y:S05]  /*6620*/  @!P2 BRA `(.L_x_14) ;  /* 0x00000038008ca947 */ /* 0x000fea0003800000 */
[----:B------:R-:W2:Y:S01]  /*6630*/  LDL.LU R75, [R1+0x20] ;  /* 0x00002000014b7983 */ /* 0x000ea20000300800 */
[----:B---3--:R-:W1:Y:S03]  /*6640*/  LDC.64 R4, c[0x0][0x388] ;  /* 0x0000e200ff047b82 */ /* 0x008e660000000a00 */
[----:B------:R-:W3:Y:S04]  /*6650*/  LDL.LU R80, [R1+0x24] ;  /* 0x0000240001507983 */ /* 0x000ee80000300800 */
[----:B------:R-:W4:Y:S01]  /*6660*/  LDL.LU R81, [R1+0x28] ;  /* 0x0000280001517983 */ /* 0x000f220000300800 */
[----:B------:R-:W5:Y:S03]  /*6670*/  LDC.64 R78, c[0x0][0x380] ;  /* 0x0000e000ff4e7b82 */ /* 0x000f660000000a00 */
[----:B------:R-:W4:Y:S04]  /*6680*/  LDL.LU R66, [R1+0x2c] ;  /* 0x00002c0001427983 */ /* 0x000f280000300800 */
[----:B------:R-:W4:Y:S04]  /*6690*/  LDL.LU R82, [R1+0x30] ;  /* 0x0000300001527983 */ /* 0x000f280000300800 */
[----:B------:R-:W4:Y:S04]  /*66a0*/  LDL.LU R65, [R1+0x34] ;  /* 0x0000340001417983 */ /* 0x000f280000300800 */
[----:B------:R-:W4:Y:S04]  /*66b0*/  LDL.LU R64, [R1+0x38] ;  /* 0x0000380001407983 */ /* 0x000f280000300800 */
[----:B------:R-:W4:Y:S01]  /*66c0*/  LDL.LU R67, [R1+0x3c] ;  /* 0x00003c0001437983 */ /* 0x000f220000300800 */
[----:B------:R-:W-:Y:S01]  /*66d0*/  SHF.R.S32.HI R211, RZ, 0x1f, R218 ;  /* 0x0000001fffd37819 */ /* 0x000fe200000114da */
[C---:B------:R-:W-:Y:S01]  /*66e0*/  IMAD R88, R76.reuse, 0x1f, RZ ;  /* 0x0000001f4c587824 */ /* 0x040fe200078e02ff */
[----:B------:R-:W-:Y:S01]  /*66f0*/  SHF.R.S32.HI R12, RZ, 0x1f, R219 ;  /* 0x0000001fff0c7819 */ /* 0x000fe200000114db */
[----:B------:R-:W-:Y:S01]  /*6700*/  IMAD R83, R76, 0x19, RZ ;  /* 0x000000194c537824 */ /* 0x000fe200078e02ff */
[----:B------:R-:W-:Y:S01]  /*6710*/  SHF.R.S32.HI R13, RZ, 0x1f, R214 ;  /* 0x0000001fff0d7819 */ /* 0x000fe200000114d6 */
[----:B-1----:R-:W-:Y:S01]  /*6720*/  IMAD.WIDE.U32 R4, R77, 0xc, R4 ;  /* 0x0000000c4d047825 */ /* 0x002fe200078e0004 */
[----:B------:R-:W-:-:S02]  /*6730*/  SHF.R.S32.HI R6, RZ, 0x1f, R88 ;  /* 0x0000001fff067819 */ /* 0x000fc40000011458 */
[----:B------:R-:W-:Y:S01]  /*6740*/  SHF.R.S32.HI R187, RZ, 0x1f, R76 ;  /* 0x0000001fffbb7819 */ /* 0x000fe2000001144c */
[----:B------:R-:W-:Y:S01]  /*6750*/  IMAD.MOV.U32 R85, RZ, RZ, R83 ;  /* 0x000000ffff557224 */ /* 0x000fe200078e0053 */
[----:B------:R-:W-:Y:S01]  /*6760*/  R2UR UR20, R57 ;  /* 0x00000000391472ca */ /* 0x000fe200000e0000 */
[----:B------:R-:W-:Y:S02]  /*6770*/  IMAD R83, R76, 0x1c, RZ ;  /* 0x0000001c4c537824 */ /* 0x000fe400078e02ff */
[----:B-----5:R-:W-:-:S03]  /*6780*/  IMAD.WIDE.U32 R78, R217, 0xc, R78 ;  /* 0x0000000cd94e7825 */ /* 0x020fc600078e004e */
[----:B------:R-:W-:Y:S01]  /*6790*/  SHF.R.S32.HI R195, RZ, 0x1f, R83 ;  /* 0x0000001fffc37819 */ /* 0x000fe20000011453 */
[----:B------:R-:W-:Y:S01]  /*67a0*/  IMAD R15, R40, 0xc, RZ ;  /* 0x0000000c280f7824 */ /* 0x000fe200078e02ff */
[C---:B--2---:R-:W-:Y:S02]  /*67b0*/  IADD3 R224, P5, PT, R218.reuse, R75, RZ ;  /* 0x0000004bdae07210 */ /* 0x044fe40007fbe0ff */
[----:B---3--:R-:W-:Y:S02]  /*67c0*/  IADD3 R222, P6, PT, R218, R80, RZ ;  /* 0x00000050dade7210 */ /* 0x008fe40007fde0ff */
[-C--:B------:R-:W-:Y:S01]  /*67d0*/  LEA.HI.X.SX32 R225, R75, R211.reuse, 0x1, P5 ;  /* 0x000000d34be17211 */ /* 0x080fe200028f0eff */
[----:B------:R-:W-:Y:S01]  /*67e0*/  IMAD R75, R76, 0x14, RZ ;  /* 0x000000144c4b7824 */ /* 0x000fe200078e02ff */
[----:B------:R-:W-:Y:S02]  /*67f0*/  LEA.HI.X.SX32 R223, R80, R211, 0x1, P6 ;  /* 0x000000d350df7211 */ /* 0x000fe400030f0eff */
[C---:B----4-:R-:W-:Y:S01]  /*6800*/  IADD3 R220, P2, PT, R218.reuse, R81, RZ ;  /* 0x00000051dadc7210 */ /* 0x050fe20007f5e0ff */
[----:B------:R-:W-:Y:S01]  /*6810*/  IMAD.MOV.U32 R80, RZ, RZ, R75 ;  /* 0x000000ffff507224 */ /* 0x000fe200078e004b */
[----:B------:R-:W-:Y:S01]  /*6820*/  IADD3 R8, P4, PT, R218, R66, RZ ;  /* 0x00000042da087210 */ /* 0x000fe20007f9e0ff */
[C---:B------:R-:W-:Y:S01]  /*6830*/  IMAD R75, R76.reuse, 0x1e, RZ ;  /* 0x0000001e4c4b7824 */ /* 0x040fe200078e02ff */
[-C--:B------:R-:W-:Y:S01]  /*6840*/  LEA.HI.X.SX32 R221, R81, R211.reuse, 0x1, P2 ;  /* 0x000000d351dd7211 */ /* 0x080fe200010f0eff */
[----:B------:R-:W-:Y:S01]  /*6850*/  IMAD R81, R76, 0x18, RZ ;  /* 0x000000184c517824 */ /* 0x000fe200078e02ff */
[----:B------:R-:W-:Y:S01]  /*6860*/  IADD3 R216, P5, PT, R218, R82, RZ ;  /* 0x00000052dad87210 */ /* 0x000fe20007fbe0ff */
[----:B------:R-:W-:Y:S01]  /*6870*/  IMAD.MOV.U32 R87, RZ, RZ, R75 ;  /* 0x000000ffff577224 */ /* 0x000fe200078e004b */
[----:B------:R-:W-:Y:S01]  /*6880*/  LEA.HI.X.SX32 R9, R66, R211, 0x1, P4 ;  /* 0x000000d342097211 */ /* 0x000fe200020f0eff */
[----:B------:R-:W-:Y:S01]  /*6890*/  IMAD R66, R76, 0x1d, RZ ;  /* 0x0000001d4c427824 */ /* 0x000fe200078e02ff */
[----:B------:R-:W-:Y:S01]  /*68a0*/  IADD3 R7, P6, PT, R218, R65, RZ ;  /* 0x00000041da077210 */ /* 0x000fe20007fde0ff */
[----:B------:R-:W-:Y:S01]  /*68b0*/  IMAD.MOV.U32 R86, RZ, RZ, R81 ;  /* 0x000000ffff567224 */ /* 0x000fe200078e0051 */
[-C--:B------:R-:W-:Y:S01]  /*68c0*/  LEA.HI.X.SX32 R11, R82, R211.reuse, 0x1, P5 ;  /* 0x000000d3520b7211 */ /* 0x080fe200028f0eff */
[----:B------:R-:W-:Y:S01]  /*68d0*/  IMAD.MOV.U32 R84, RZ, RZ, R66 ;  /* 0x000000ffff547224 */ /* 0x000fe200078e0042 */
[----:B------:R-:W-:Y:S01]  /*68e0*/  LEA.HI.X.SX32 R10, R65, R211, 0x1, P6 ;  /* 0x000000d3410a7211 */ /* 0x000fe200030f0eff */
[C---:B------:R-:W-:Y:S01]  /*68f0*/  IMAD R82, R76.reuse, 0x1b, RZ ;  /* 0x0000001b4c527824 */ /* 0x040fe200078e02ff */
[CC--:B------:R-:W-:Y:S01]  /*6900*/  IADD3 R208, P6, PT, R219.reuse, R88.reuse, RZ ;  /* 0x00000058dbd07210 */ /* 0x0c0fe20007fde0ff */
[----:B------:R-:W-:Y:S01]  /*6910*/  IMAD R66, R76, 0x1a, RZ ;  /* 0x0000001a4c427824 */ /* 0x000fe200078e02ff */
[----:B------:R-:W-:Y:S01]  /*6920*/  IADD3 R206, P5, PT, R214, R88, RZ ;  /* 0x00000058d6ce7210 */ /* 0x000fe20007fbe0ff */
[----:B------:R-:W-:Y:S01]  /*6930*/  IMAD.MOV.U32 R89, RZ, RZ, R86 ;  /* 0x000000ffff597224 */ /* 0x000fe200078e0056 */
[----:B------:R-:W-:Y:S01]  /*6940*/  SHF.R.S32.HI R203, RZ, 0x1f, R87 ;  /* 0x0000001fffcb7819 */ /* 0x000fe20000011457 */
[--C-:B------:R-:W-:Y:S01]  /*6950*/  IMAD.X R209, R12, 0x1, R6.reuse, P6 ;  /* 0x000000010cd17824 */ /* 0x100fe200030e0606 */
[-C--:B------:R-:W-:Y:S01]  /*6960*/  IADD3 R204, P6, PT, R219, R87.reuse, RZ ;  /* 0x00000057dbcc7210 */ /* 0x080fe20007fde0ff */
[----:B------:R-:W-:Y:S01]  /*6970*/  IMAD.X R207, R13, 0x1, R6, P5 ;  /* 0x000000010dcf7824 */ /* 0x000fe200028e0606 */
[----:B------:R-:W-:Y:S01]  /*6980*/  IADD3 R202, P5, PT, R214, R87, RZ ;  /* 0x00000057d6ca7210 */ /* 0x000fe20007fbe0ff */
[----:B------:R-:W-:Y:S01]  /*6990*/  IMAD.MOV.U32 R81, RZ, RZ, R66 ;  /* 0x000000ffff517224 */ /* 0x000fe200078e0042 */
[----:B------:R-:W-:Y:S01]  /*69a0*/  SHF.R.S32.HI R199, RZ, 0x1f, R84 ;  /* 0x0000001fffc77819 */ /* 0x000fe20000011454 */
[----:B------:R-:W-:Y:S01]  /*69b0*/  IMAD.X R205, R12, 0x1, R203, P6 ;  /* 0x000000010ccd7824 */ /* 0x000fe200030e06cb */
[-C--:B------:R-:W-:Y:S01]  /*69c0*/  IADD3 R200, P6, PT, R219, R84.reuse, RZ ;  /* 0x00000054dbc87210 */ /* 0x080fe20007fde0ff */
[C---:B------:R-:W-:Y:S01]  /*69d0*/  IMAD R65, R76.reuse, 0x12, RZ ;  /* 0x000000124c417824 */ /* 0x040fe200078e02ff */
[----:B------:R-:W-:Y:S01]  /*69e0*/  IADD3.X R203, PT, PT, R13, R203, RZ, P5, !PT ;  /* 0x000000cb0dcb7210 */ /* 0x000fe20002ffe4ff */
[----:B------:R-:W-:Y:S01]  /*69f0*/  IMAD R75, R76, 0x13, RZ ;  /* 0x000000134c4b7824 */ /* 0x000fe200078e02ff */
[----:B------:R-:W-:Y:S01]  /*6a00*/  IADD3 R198, P5, PT, R214, R84, RZ ;  /* 0x00000054d6c67210 */ /* 0x000fe20007fbe0ff */
[----:B------:R-:W-:Y:S01]  /*6a10*/  IMAD.X R201, R12, 0x1, R199, P6 ;  /* 0x000000010cc97824 */ /* 0x000fe200030e06c7 */
[----:B------:R-:W-:-:S02]  /*6a20*/  IADD3 R196, P6, PT, R219, R83, RZ ;  /* 0x00000053dbc47210 */ /* 0x000fc40007fde0ff */
[----:B------:R-:W-:Y:S01]  /*6a30*/  SHF.R.S32.HI R191, RZ, 0x1f, R82 ;  /* 0x0000001fffbf7819 */ /* 0x000fe20000011452 */
[----:B------:R-:W-:Y:S01]  /*6a40*/  IMAD.X R199, R13, 0x1, R199, P5 ;  /* 0x000000010dc77824 */ /* 0x000fe200028e06c7 */
[----:B------:R-:W-:Y:S01]  /*6a50*/  IADD3 R194, P5, PT, R214, R83, RZ ;  /* 0x00000053d6c27210 */ /* 0x000fe20007fbe0ff */
[----:B------:R-:W-:Y:S01]  /*6a60*/  IMAD.X R197, R12, 0x1, R195, P6 ;  /* 0x000000010cc57824 */ /* 0x000fe200030e06c3 */
[-C--:B------:R-:W-:Y:S02]  /*6a70*/  IADD3 R192, P6, PT, R219, R82.reuse, RZ ;  /* 0x00000052dbc07210 */ /* 0x080fe40007fde0ff */
[----:B------:R-:W-:Y:S01]  /*6a80*/  SHF.R.S32.HI R83, RZ, 0x1f, R81 ;  /* 0x0000001fff537819 */ /* 0x000fe20000011451 */
[----:B------:R-:W-:Y:S01]  /*6a90*/  IMAD.X R195, R13, 0x1, R195, P5 ;  /* 0x000000010dc37824 */ /* 0x000fe200028e06c3 */
[----:B------:R-:W-:Y:S01]  /*6aa0*/  IADD3 R190, P5, PT, R214, R82, RZ ;  /* 0x00000052d6be7210 */ /* 0x000fe20007fbe0ff */
[----:B------:R-:W-:Y:S01]  /*6ab0*/  IMAD.X R193, R12, 0x1, R191, P6 ;  /* 0x000000010cc17824 */ /* 0x000fe200030e06bf */
[----:B------:R-:W-:-:S02]  /*6ac0*/  IADD3 R82, P6, PT, R219, R81, RZ ;  /* 0x00000051db527210 */ /* 0x000fc40007fde0ff */
[----:B------:R-:W-:Y:S01]  /*6ad0*/  IADD3 R212, P2, PT, R218, R64, RZ ;  /* 0x00000040dad47210 */ /* 0x000fe20007f5e0ff */
[----:B------:R-:W-:Y:S01]  /*6ae0*/  IMAD.X R191, R13, 0x1, R191, P5 ;  /* 0x000000010dbf7824 */ /* 0x000fe200028e06bf */
[----:B------:R-:W-:Y:S01]  /*6af0*/  IADD3 R84, P5, PT, R214, R81, RZ ;  /* 0x00000051d6547210 */ /* 0x000fe20007fbe0ff */
[----:B------:R-:W-:Y:S01]  /*6b00*/  IMAD.X R81, R12, 0x1, R83, P6 ;  /* 0x000000010c517824 */ /* 0x000fe200030e0653 */
[----:B------:R-:W-:Y:S02]  /*6b10*/  SHF.R.S32.HI R87, RZ, 0x1f, R85 ;  /* 0x0000001fff577819 */ /* 0x000fe40000011455 */
[-C--:B------:R-:W-:Y:S01]  /*6b20*/  IADD3 R86, P6, PT, R219, R85.reuse, RZ ;  /* 0x00000055db567210 */ /* 0x080fe20007fde0ff */
[----:B------:R-:W-:Y:S01]  /*6b30*/  IMAD.X R83, R13, 0x1, R83, P5 ;  /* 0x000000010d537824 */ /* 0x000fe200028e0653 */
[----:B------:R-:W-:Y:S02]  /*6b40*/  IADD3 R88, P5, PT, R214, R85, RZ ;  /* 0x00000055d6587210 */ /* 0x000fe40007fbe0ff */
[----:B------:R-:W-:Y:S01]  /*6b50*/  LEA.HI.X.SX32 R213, R64, R211, 0x1, P2 ;  /* 0x000000d340d57211 */ /* 0x000fe200010f0eff */
[----:B------:R-:W-:Y:S01]  /*6b60*/  IMAD R64, R76, 0x17, RZ ;  /* 0x000000174c407824 */ /* 0x000fe200078e02ff */
[----:B------:R-:W-:Y:S01]  /*6b70*/  SHF.R.S32.HI R91, RZ, 0x1f, R89 ;  /* 0x0000001fff5b7819 */ /* 0x000fe20000011459 */
[--C-:B------:R-:W-:Y:S01]  /*6b80*/  IMAD.X R85, R12, 0x1, R87.reuse, P6 ;  /* 0x000000010c557824 */ /* 0x100fe200030e0657 */
[-C--:B------:R-:W-:Y:S01]  /*6b90*/  IADD3 R90, P6, PT, R219, R89.reuse, RZ ;  /* 0x00000059db5a7210 */ /* 0x080fe20007fde0ff */
[C---:B------:R-:W-:Y:S01]  /*6ba0*/  IMAD.X R87, R13.reuse, 0x1, R87, P5 ;  /* 0x000000010d577824 */ /* 0x040fe200028e0657 */
[----:B------:R-:W-:Y:S01]  /*6bb0*/  IADD3 R92, P5, PT, R214, R89, RZ ;  /* 0x00000059d65c7210 */ /* 0x000fe20007fbe0ff */
[----:B------:R-:W-:Y:S01]  /*6bc0*/  IMAD.MOV.U32 R66, RZ, RZ, R64 ;  /* 0x000000ffff427224 */ /* 0x000fe200078e0040 */
[----:B------:R-:W-:Y:S01]  /*6bd0*/  IADD3 R210, P4, PT, R218, R67, RZ ;  /* 0x00000043dad27210 */ /* 0x000fe20007f9e0ff */
[--C-:B------:R-:W-:Y:S01]  /*6be0*/  IMAD.X R89, R12, 0x1, R91.reuse, P6 ;  /* 0x000000010c597824 */ /* 0x100fe200030e065b */
[----:B------:R-:W-:Y:S01]  /*6bf0*/  SHF.R.S32.HI R107, RZ, 0x1f, R80 ;  /* 0x0000001fff6b7819 */ /* 0x000fe20000011450 */
[----:B------:R-:W-:Y:S01]  /*6c00*/  IMAD.X R91, R13, 0x1, R91, P5 ;  /* 0x000000010d5b7824 */ /* 0x000fe200028e065b */
[----:B------:R-:W-:Y:S01]  /*6c10*/  LEA.HI.X.SX32 R211, R67, R211, 0x1, P4 ;  /* 0x000000d343d37211 */ /* 0x000fe200020f0eff */
[----:B------:R-:W-:Y:S01]  /*6c20*/  IMAD.MOV.U32 R67, RZ, RZ, R65 ;  /* 0x000000ffff437224 */ /* 0x000fe200078e0041 */
[----:B------:R-:W-:Y:S01]  /*6c30*/  SHF.R.S32.HI R95, RZ, 0x1f, R66 ;  /* 0x0000001fff5f7819 */ /* 0x000fe20000011442 */
[C---:B------:R-:W-:Y:S01]  /*6c40*/  IMAD R65, R76.reuse, 0x16, RZ ;  /* 0x000000164c417824 */ /* 0x040fe200078e02ff */
[-C--:B------:R-:W-:Y:S01]  /*6c50*/  IADD3 R94, P6, PT, R219, R66.reuse, RZ ;  /* 0x00000042db5e7210 */ /* 0x080fe20007fde0ff */
[----:B------:R-:W-:Y:S01]  /*6c60*/  IMAD R64, R76, 0x15, RZ ;  /* 0x000000154c407824 */ /* 0x000fe200078e02ff */
[----:B------:R-:W-:-:S02]  /*6c70*/  IADD3 R96, P5, PT, R214, R66, RZ ;  /* 0x00000042d6607210 */ /* 0x000fc40007fbe0ff */
[----:B------:R-:W2:Y:S01]  /*6c80*/  LDL.LU R66, [R1+0x40] ;  /* 0x0000400001427983 */ /* 0x000ea20000300800 */
[----:B------:R-:W-:Y:S01]  /*6c90*/  IMAD.X R93, R12, 0x1, R95, P6 ;  /* 0x000000010c5d7824 */ /* 0x000fe200030e065f */
[----:B------:R-:W-:Y:S01]  /*6ca0*/  SHF.R.S32.HI R99, RZ, 0x1f, R65 ;  /* 0x0000001fff637819 */ /* 0x000fe20000011441 */
[----:B------:R-:W-:Y:S01]  /*6cb0*/  IMAD.X R95, R13, 0x1, R95, P5 ;  /* 0x000000010d5f7824 */ /* 0x000fe200028e065f */
[-C--:B------:R-:W-:Y:S02]  /*6cc0*/  IADD3 R98, P6, PT, R219, R65.reuse, RZ ;  /* 0x00000041db627210 */ /* 0x080fe40007fde0ff */
[----:B------:R-:W-:Y:S02]  /*6cd0*/  IADD3 R100, P5, PT, R214, R65, RZ ;  /* 0x00000041d6647210 */ /* 0x000fe40007fbe0ff */
[----:B------:R-:W3:Y:S01]  /*6ce0*/  LDL.LU R65, [R1+0x44] ;  /* 0x0000440001417983 */ /* 0x000ee20000300800 */
[--C-:B------:R-:W-:Y:S01]  /*6cf0*/  IMAD.X R97, R12, 0x1, R99.reuse, P6 ;  /* 0x000000010c617824 */ /* 0x100fe200030e0663 */
[----:B------:R-:W-:Y:S01]  /*6d00*/  SHF.R.S32.HI R103, RZ, 0x1f, R64 ;  /* 0x0000001fff677819 */ /* 0x000fe20000011440 */
[----:B------:R-:W-:Y:S01]  /*6d10*/  IMAD.X R99, R13, 0x1, R99, P5 ;  /* 0x000000010d637824 */ /* 0x000fe200028e0663 */
[----:B------:R-:W-:-:S02]  /*6d20*/  IADD3 R102, P6, PT, R219, R64, RZ ;  /* 0x00000040db667210 */ /* 0x000fc40007fde0ff */
[----:B------:R-:W-:Y:S02]  /*6d30*/  IADD3 R104, P5, PT, R214, R64, RZ ;  /* 0x00000040d6687210 */ /* 0x000fe40007fbe0ff */
[----:B------:R-:W4:Y:S01]  /*6d40*/  LDL.LU R64, [R1+0x48] ;  /* 0x0000480001407983 */ /* 0x000f220000300800 */
[--C-:B------:R-:W-:Y:S01]  /*6d50*/  IMAD.X R101, R12, 0x1, R103.reuse, P6 ;  /* 0x000000010c657824 */ /* 0x100fe200030e0667 */
[-C--:B------:R-:W-:Y:S01]  /*6d60*/  IADD3 R106, P6, PT, R219, R80.reuse, RZ ;  /* 0x00000050db6a7210 */ /* 0x080fe20007fde0ff */
[C---:B------:R-:W-:Y:S01]  /*6d70*/  IMAD.X R103, R13.reuse, 0x1, R103, P5 ;  /* 0x000000010d677824 */ /* 0x040fe200028e0667 */
[----:B------:R-:W-:Y:S02]  /*6d80*/  IADD3 R108, P5, PT, R214, R80, RZ ;  /* 0x00000050d66c7210 */ /* 0x000fe40007fbe0ff */
[----:B------:R-:W5:Y:S01]  /*6d90*/  LDL.LU R80, [R1+0x4c] ;  /* 0x00004c0001507983 */ /* 0x000f620000300800 */
[----:B------:R-:W-:Y:S01]  /*6da0*/  IMAD.X R105, R12, 0x1, R107, P6 ;  /* 0x000000010c697824 */ /* 0x000fe200030e066b */
[----:B------:R-:W-:Y:S01]  /*6db0*/  SHF.R.S32.HI R111, RZ, 0x1f, R75 ;  /* 0x0000001fff6f7819 */ /* 0x000fe2000001144b */
[----:B------:R-:W-:Y:S01]  /*6dc0*/  IMAD.X R107, R13, 0x1, R107, P5 ;  /* 0x000000010d6b7824 */ /* 0x000fe200028e066b */
[----:B------:R-:W-:-:S02]  /*6dd0*/  IADD3 R110, P6, PT, R219, R75, RZ ;  /* 0x0000004bdb6e7210 */ /* 0x000fc40007fde0ff */
[----:B------:R-:W-:Y:S02]  /*6de0*/  IADD3 R116, P5, PT, R214, R75, RZ ;  /* 0x0000004bd6747210 */ /* 0x000fe40007fbe0ff */
[----:B------:R-:W5:Y:S01]  /*6df0*/  LDL.LU R75, [R1+0x50] ;  /* 0x00005000014b7983 */ /* 0x000f620000300800 */
[----:B------:R-:W-:Y:S01]  /*6e00*/  IMAD.X R109, R12, 0x1, R111, P6 ;  /* 0x000000010c6d7824 */ /* 0x000fe200030e066f */
[----:B------:R-:W-:Y:S01]  /*6e10*/  SHF.R.S32.HI R119, RZ, 0x1f, R67 ;  /* 0x0000001fff777819 */ /* 0x000fe20000011443 */
[----:B------:R-:W-:Y:S01]  /*6e20*/  IMAD.X R111, R13, 0x1, R111, P5 ;  /* 0x000000010d6f7824 */ /* 0x000fe200028e066f */
[-C--:B------:R-:W-:Y:S02]  /*6e30*/  IADD3 R118, P6, PT, R219, R67.reuse, RZ ;  /* 0x00000043db767210 */ /* 0x080fe40007fde0ff */
[----:B------:R-:W-:Y:S02]  /*6e40*/  IADD3 R120, P5, PT, R214, R67, RZ ;  /* 0x00000043d6787210 */ /* 0x000fe40007fbe0ff */
[----:B------:R-:W5:Y:S01]  /*6e50*/  LDL.LU R67, [R1+0x54] ;  /* 0x0000540001437983 */ /* 0x000f620000300800 */
[----:B------:R-:W-:Y:S01]  /*6e60*/  IMAD.X R117, R12, 0x1, R119, P6 ;  /* 0x000000010c757824 */ /* 0x000fe200030e0677 */
[----:B------:R-:W-:Y:S01]  /*6e70*/  SHF.R.S32.HI R6, RZ, 0x1f, R63 ;  /* 0x0000001fff067819 */ /* 0x000fe2000001143f */
[----:B------:R-:W-:Y:S01]  /*6e80*/  IMAD.X R119, R13, 0x1, R119, P5 ;  /* 0x000000010d777824 */ /* 0x000fe200028e0677 */
[----:B------:R-:W-:-:S02]  /*6e90*/  IADD3 R186, P4, PT, R219, R76, RZ ;  /* 0x0000004cdbba7210 */ /* 0x000fc40007f9e0ff */
[C---:B------:R-:W-:Y:S02]  /*6ea0*/  IADD3 R188, P2, PT, R214.reuse, R76, RZ ;  /* 0x0000004cd6bc7210 */ /* 0x040fe40007f5e0ff */
[----:B--2---:R-:W-:Y:S02]  /*6eb0*/  SHF.R.S32.HI R123, RZ, 0x1f, R66 ;  /* 0x0000001fff7b7819 */ /* 0x004fe40000011442 */
[-C--:B------:R-:W-:Y:S02]  /*6ec0*/  IADD3 R122, P6, PT, R219, R66.reuse, RZ ;  /* 0x00000042db7a7210 */ /* 0x080fe40007fde0ff */
[----:B------:R-:W-:Y:S02]  /*6ed0*/  IADD3 R124, P5, PT, R214, R66, RZ ;  /* 0x00000042d67c7210 */ /* 0x000fe40007fbe0ff */
[----:B------:R-:W2:Y:S01]  /*6ee0*/  LDL.LU R66, [R1+0x58] ;  /* 0x0000580001427983 */ /* 0x000ea20000300800 */
[----:B------:R-:W-:Y:S01]  /*6ef0*/  IMAD.X R121, R12, 0x1, R123, P6 ;  /* 0x000000010c797824 */ /* 0x000fe200030e067b */
[----:B---3--:R-:W-:Y:S01]  /*6f00*/  SHF.R.S32.HI R127, RZ, 0x1f, R65 ;  /* 0x0000001fff7f7819 */ /* 0x008fe20000011441 */
[----:B------:R-:W-:Y:S01]  /*6f10*/  IMAD.X R123, R13, 0x1, R123, P5 ;  /* 0x000000010d7b7824 */ /* 0x000fe200028e067b */
[----:B------:R-:W-:-:S02]  /*6f20*/  IADD3 R126, P6, PT, R219, R65, RZ ;  /* 0x00000041db7e7210 */ /* 0x000fc40007fde0ff */
[----:B------:R-:W-:Y:S02]  /*6f30*/  IADD3 R128, P5, PT, R214, R65, RZ ;  /* 0x00000041d6807210 */ /* 0x000fe40007fbe0ff */
[----:B------:R-:W3:Y:S01]  /*6f40*/  LDL.LU R65, [R1+0x5c] ;  /* 0x00005c0001417983 */ /* 0x000ee20000300800 */
[--C-:B------:R-:W-:Y:S01]  /*6f50*/  IMAD.X R125, R12, 0x1, R127.reuse, P6 ;  /* 0x000000010c7d7824 */ /* 0x100fe200030e067f */
[----:B----4-:R-:W-:Y:S01]  /*6f60*/  SHF.R.S32.HI R131, RZ, 0x1f, R64 ;  /* 0x0000001fff837819 */ /* 0x010fe20000011440 */
[----:B------:R-:W-:Y:S01]  /*6f70*/  IMAD.X R127, R13, 0x1, R127, P5 ;  /* 0x000000010d7f7824 */ /* 0x000fe200028e067f */
[-C--:B------:R-:W-:Y:S02]  /*6f80*/  IADD3 R130, P6, PT, R219, R64.reuse, RZ ;  /* 0x00000040db827210 */ /* 0x080fe40007fde0ff */
[----:B------:R-:W-:Y:S02]  /*6f90*/  IADD3 R132, P5, PT, R214, R64, RZ ;  /* 0x00000040d6847210 */ /* 0x000fe40007fbe0ff */
[----:B------:R-:W4:Y:S01]  /*6fa0*/  LDL.LU R64, [R1+0x60] ;  /* 0x0000600001407983 */ /* 0x000f220000300800 */
[----:B------:R-:W-:-:S03]  /*6fb0*/  IMAD.X R129, R12, 0x1, R131, P6 ;  /* 0x000000010c817824 */ /* 0x000fc600030e0683 */
[----:B------:R-:W4:Y:S01]  /*6fc0*/  LDL.LU R157, [R1+0x64] ;  /* 0x00006400019d7983 */ /* 0x000f220000300800 */
[----:B-----5:R-:W-:Y:S02]  /*6fd0*/  SHF.R.S32.HI R135, RZ, 0x1f, R80 ;  /* 0x0000001fff877819 */ /* 0x020fe40000011450 */
[-C--:B------:R-:W-:Y:S02]  /*6fe0*/  IADD3 R134, P6, PT, R219, R80.reuse, RZ ;  /* 0x00000050db867210 */ /* 0x080fe40007fde0ff */
[C---:B------:R-:W-:Y:S02]  /*6ff0*/  IADD3.X R131, PT, PT, R13.reuse, R131, RZ, P5, !PT ;  /* 0x000000830d837210 */ /* 0x040fe40002ffe4ff */
        /* <DEDUP_REMOVED lines=14> */
[----:B------:R-:W-:-:S02]  /*70e0*/  IMAD.X R141, R12, 0x1, R143, P6 ;  /* 0x000000010c8d7824 */ /* 0x000fc400030e068f */
[----:B------:R-:W-:Y:S01]  /*70f0*/  IMAD.X R143, R13, 0x1, R143, P5 ;  /* 0x000000010d8f7824 */ /* 0x000fe200028e068f */
        /* <DEDUP_REMOVED lines=16> */
[----:B------:R-:W-:Y:S01]  /*7200*/  IMAD.X R153, R12, 0x1, R155, P6 ;  /* 0x000000010c997824 */ /* 0x000fe200030e069b */
[----:B------:R-:W-:Y:S01]  /*7210*/  SHF.R.S32.HI R159, RZ, 0x1f, R157 ;  /* 0x0000001fff9f7819 */ /* 0x000fe2000001149d */
[----:B------:R-:W-:Y:S01]  /*7220*/  IMAD.X R155, R13, 0x1, R155, P5 ;  /* 0x000000010d9b7824 */ /* 0x000fe200028e069b */
[----:B------:R-:W-:-:S02]  /*7230*/  IADD3 R158, P6, PT, R219, R157, RZ ;  /* 0x0000009ddb9e7210 */ /* 0x000fc40007fde0ff */
[----:B------:R-:W-:Y:S02]  /*7240*/  IADD3 R160, P5, PT, R214, R157, RZ ;  /* 0x0000009dd6a07210 */ /* 0x000fe40007fbe0ff */
[----:B-----5:R-:W-:Y:S01]  /*7250*/  SHF.R.S32.HI R163, RZ, 0x1f, R80 ;  /* 0x0000001fffa37819 */ /* 0x020fe20000011450 */
[--C-:B------:R-:W-:Y:S01]  /*7260*/  IMAD.X R157, R12, 0x1, R159.reuse, P6 ;  /* 0x000000010c9d7824 */ /* 0x100fe200030e069f */
[-C--:B------:R-:W-:Y:S01]  /*7270*/  IADD3 R162, P6, PT, R219, R80.reuse, RZ ;  /* 0x00000050dba27210 */ /* 0x080fe20007fde0ff */
[----:B------:R-:W-:Y:S01]  /*7280*/  IMAD.X R159, R13, 0x1, R159, P5 ;  /* 0x000000010d9f7824 */ /* 0x000fe200028e069f */
[----:B------:R-:W-:-:S03]  /*7290*/  IADD3 R164, P5, PT, R214, R80, RZ ;  /* 0x00000050d6a47210 */ /* 0x000fc60007fbe0ff */
[----:B------:R-:W-:Y:S01]  /*72a0*/  IMAD.X R161, R12, 0x1, R163, P6 ;  /* 0x000000010ca17824 */ /* 0x000fe200030e06a3 */
[----:B------:R-:W-:Y:S01]  /*72b0*/  SHF.R.S32.HI R167, RZ, 0x1f, R75 ;  /* 0x0000001fffa77819 */ /* 0x000fe2000001144b */
[----:B------:R-:W-:Y:S01]  /*72c0*/  IMAD.X R163, R13, 0x1, R163, P5 ;  /* 0x000000010da37824 */ /* 0x000fe200028e06a3 */
[-C--:B------:R-:W-:Y:S02]  /*72d0*/  IADD3 R166, P6, PT, R219, R75.reuse, RZ ;  /* 0x0000004bdba67210 */ /* 0x080fe40007fde0ff */
[----:B------:R-:W-:-:S03]  /*72e0*/  IADD3 R168, P5, PT, R214, R75, RZ ;  /* 0x0000004bd6a87210 */ /* 0x000fc60007fbe0ff */
[----:B------:R-:W-:Y:S01]  /*72f0*/  IMAD.X R165, R12, 0x1, R167, P6 ;  /* 0x000000010ca57824 */ /* 0x000fe200030e06a7 */
[----:B------:R-:W-:Y:S01]  /*7300*/  SHF.R.S32.HI R171, RZ, 0x1f, R67 ;  /* 0x0000001fffab7819 */ /* 0x000fe20000011443 */
[----:B------:R-:W-:Y:S01]  /*7310*/  IMAD.X R167, R13, 0x1, R167, P5 ;  /* 0x000000010da77824 */ /* 0x000fe200028e06a7 */
[-C--:B------:R-:W-:Y:S02]  /*7320*/  IADD3 R170, P6, PT, R219, R67.reuse, RZ ;  /* 0x00000043dbaa7210 */ /* 0x080fe40007fde0ff */
[----:B------:R-:W-:-:S03]  /*7330*/  IADD3 R172, P5, PT, R214, R67, RZ ;  /* 0x00000043d6ac7210 */ /* 0x000fc60007fbe0ff */
[--C-:B------:R-:W-:Y:S02]  /*7340*/  IMAD.X R169, R12, 0x1, R171.reuse, P6 ;  /* 0x000000010ca97824 */ /* 0x100fe400030e06ab */
[----:B------:R-:W-:Y:S01]  /*7350*/  IMAD.X R171, R13, 0x1, R171, P5 ;  /* 0x000000010dab7824 */ /* 0x000fe200028e06ab */
[----:B------:R-:W-:Y:S01]  /*7360*/  LEA.HI R6, R6, R63, RZ, 0x5 ;  /* 0x0000003f06067211 */ /* 0x000fe200078f28ff */
[----:B------:R-:W-:-:S03]  /*7370*/  IMAD.X R185, R12, 0x1, R187, P4 ;  /* 0x000000010cb97824 */ /* 0x000fc600020e06bb */
[----:B------:R-:W-:Y:S01]  /*7380*/  SHF.R.S32.HI R6, RZ, 0x5, R6 ;  /* 0x00000005ff067819 */ /* 0x000fe20000011406 */
[----:B------:R-:W-:Y:S02]  /*7390*/  IMAD.X R187, R13, 0x1, R187, P2 ;  /* 0x000000010dbb7824 */ /* 0x000fe400010e06bb */
[----:B------:R-:W-:Y:S01]  /*73a0*/  IMAD R77, R44, 0xc, RZ ;  /* 0x0000000c2c4d7824 */ /* 0x000fe200078e02ff */
[----:B------:R-:W-:Y:S01]  /*73b0*/  VIMNMX R226, PT, PT, R6, 0x2, !PT ;  /* 0x0000000206e27848 */ /* 0x000fe20007fe0100 */
[----:B------:R-:W-:Y:S01]  /*73c0*/  IMAD.IADD R80, R5, 0x1, R15 ;  /* 0x0000000105507824 */ /* 0x000fe200078e020f */
[----:B------:R-:W-:Y:S01]  /*73d0*/  SHF.L.U64.HI R75, R219, 0x2, R12 ;  /* 0x00000002db4b7819 */ /* 0x000fe2000001020c */
[----:B------:R-:W-:Y:S01]  /*73e0*/  IMAD.IADD R77, R79, 0x1, R77 ;  /* 0x000000014f4d7824 */ /* 0x000fe200078e024d */
[----:B------:R-:W-:Y:S01]  /*73f0*/  SHF.L.U64.HI R76, R214, 0x2, R13 ;  /* 0x00000002d64c7819 */ /* 0x000fe2000001020d */
[----:B------:R-:W-:Y:S01]  /*7400*/  IMAD.SHL.U32 R218, R8, 0x4, RZ ;  /* 0x0000000408da7824 */ /* 0x000fe200078e00ff */
[----:B------:R-:W-:Y:S01]  /*7410*/  MOV R189, R4 ;  /* 0x0000000400bd7202 */ /* 0x000fe20000000f00 */
[----:B------:R-:W-:Y:S01]  /*7420*/  IMAD.MOV.U32 R4, RZ, RZ, RZ ;  /* 0x000000ffff047224 */ /* 0x000fe200078e00ff */
[C---:B------:R-:W-:Y:S01]  /*7430*/  SHF.L.U64.HI R225, R224.reuse, 0x2, R225 ;  /* 0x00000002e0e17819 */ /* 0x040fe200000102e1 */
[----:B------:R-:W-:Y:S01]  /*7440*/  IMAD.SHL.U32 R224, R224, 0x4, RZ ;  /* 0x00000004e0e07824 */ /* 0x000fe200078e00ff */
        /* <DEDUP_REMOVED lines=48> */
[----:B------:R-:W-:Y:S01]  /*7750*/  SHF.L.U64.HI R99, R100, 0x2, R99 ;  /* 0x0000000264637819 */ /* 0x000fe20000010263 */
[----:B------:R-:W-:Y:S01]  /*7760*/  VIADD R79, R6, 0xfffffffd ;  /* 0xfffffffd064f7836 */ /* 0x000fe20000000000 */
        /* <DEDUP_REMOVED lines=72> */
[----:B------:R-:W-:-:S02]  /*7bf0*/  SHF.L.U64.HI R215, R7, 0x2, R10 ;  /* 0x0000000207d77819 */ /* 0x000fc4000001020a */
[----:B------:R-:W-:Y:S02]  /*7c00*/  SHF.L.U32 R100, R100, 0x2, RZ ;  /* 0x0000000264647819 */ /* 0x000fe400000006ff */
[----:B------:R-:W-:Y:S01]  /*7c10*/  SHF.L.U32 R164, R164, 0x2, RZ ;  /* 0x00000002a4a47819 */ /* 0x000fe200000006ff */
[----:B------:R-:W-:Y:S01]  /*7c20*/  UMOV UR12, 0x1 ;  /* 0x00000001000c7882 */ /* 0x000fe20000000000 */
[----:B------:R-:W-:Y:S01]  /*7c30*/  UMOV UR13, 0x2 ;  /* 0x00000002000d7882 */ /* 0x000fe20000000000 */
[----:B------:R-:W-:Y:S01]  /*7c40*/  UMOV UR6, URZ ;  /* 0x000000ff00067c82 */ /* 0x000fe20008000000 */
[----:B------:R-:W-:Y:S01]  /*7c50*/  UMOV UR7, URZ ;  /* 0x000000ff00077c82 */ /* 0x000fe20008000000 */
[----:B------:R-:W-:Y:S01]  /*7c60*/  UMOV UR8, URZ ;  /* 0x000000ff00087c82 */ /* 0x000fe20008000000 */
[----:B------:R-:W-:Y:S01]  /*7c70*/  UMOV UR5, URZ ;  /* 0x000000ff00057c82 */ /* 0x000fe20008000000 */
[----:B--2---:R-:W-:Y:S02]  /*7c80*/  SHF.R.S32.HI R175, RZ, 0x1f, R66 ;  /* 0x0000001fffaf7819 */ /* 0x004fe40000011442 */
[----:B------:R-:W-:-:S02]  /*7c90*/  IADD3 R174, P6, PT, R219, R66, RZ ;  /* 0x00000042dbae7210 */ /* 0x000fc40007fde0ff */
[----:B------:R-:W-:-:S03]  /*7ca0*/  IADD3 R176, P5, PT, R214, R66, RZ ;  /* 0x00000042d6b07210 */ /* 0x000fc60007fbe0ff */
[----:B------:R-:W-:Y:S01]  /*7cb0*/  IMAD.X R173, R12, 0x1, R175, P6 ;  /* 0x000000010cad7824 */ /* 0x000fe200030e06af */
[----:B---3--:R-:W-:Y:S01]  /*7cc0*/  SHF.R.S32.HI R179, RZ, 0x1f, R65 ;  /* 0x0000001fffb37819 */ /* 0x008fe20000011441 */
[----:B------:R-:W-:Y:S01]  /*7cd0*/  IMAD.X R175, R13, 0x1, R175, P5 ;  /* 0x000000010daf7824 */ /* 0x000fe200028e06af */
[-C--:B------:R-:W-:Y:S02]  /*7ce0*/  IADD3 R178, P6, PT, R219, R65.reuse, RZ ;  /* 0x00000041dbb27210 */ /* 0x080fe40007fde0ff */
[----:B------:R-:W-:-:S03]  /*7cf0*/  IADD3 R180, P5, PT, R214, R65, RZ ;  /* 0x00000041d6b47210 */ /* 0x000fc60007fbe0ff */
[--C-:B------:R-:W-:Y:S01]  /*7d00*/  IMAD.X R177, R12, 0x1, R179.reuse, P6 ;  /* 0x000000010cb17824 */ /* 0x100fe200030e06b3 */
[----:B----4-:R-:W-:Y:S01]  /*7d10*/  SHF.R.S32.HI R183, RZ, 0x1f, R64 ;  /* 0x0000001fffb77819 */ /* 0x010fe20000011440 */
[----:B------:R-:W-:Y:S01]  /*7d20*/  IMAD.X R179, R13, 0x1, R179, P5 ;  /* 0x000000010db37824 */ /* 0x000fe200028e06b3 */
[-C--:B------:R-:W-:Y:S02]  /*7d30*/  IADD3 R182, P6, PT, R219, R64.reuse, RZ ;  /* 0x00000040dbb67210 */ /* 0x080fe40007fde0ff */
[----:B------:R-:W-:-:S03]  /*7d40*/  IADD3 R184, P5, PT, R214, R64, RZ ;  /* 0x00000040d6b87210 */ /* 0x000fc60007fbe0ff */
[--C-:B------:R-:W-:Y:S02]  /*7d50*/  IMAD.X R181, R12, 0x1, R183.reuse, P6 ;  /* 0x000000010cb57824 */ /* 0x100fe400030e06b7 */
[----:B------:R-:W-:Y:S01]  /*7d60*/  IMAD.X R183, R13, 0x1, R183, P5 ;  /* 0x000000010db77824 */ /* 0x000fe200028e06b7 */
[----:B------:R-:W-:Y:S01]  /*7d70*/  SHF.L.U64.HI R173, R174, 0x2, R173 ;  /* 0x00000002aead7819 */ /* 0x000fe200000102ad */
[----:B------:R-:W-:Y:S01]  /*7d80*/  IMAD.SHL.U32 R214, R7, 0x4, RZ ;  /* 0x0000000407d67824 */ /* 0x000fe200078e00ff */
        /* <DEDUP_REMOVED lines=11> */
[----:B------:R-:W-:-:S07]  /*7e40*/  IMAD.SHL.U32 R184, R184, 0x4, RZ ;  /* 0x00000004b8b87824 */ /* 0x000fce00078e00ff */
.L_x_17:
[----:B------:R-:W-:Y:S01]  /*7e50*/  IMAD.U32 R4, R4, -0x80000000, RZ ;  /* 0x8000000004047824 */ /* 0x000fe200078e00ff */
[----:B------:R-:W-:-:S03]  /*7e60*/  UIADD3 UR7, UPT, UPT, UR7, 0x1, URZ ;  /* 0x0000000107077890 */ /* 0x000fc6000fffe0ff */
[----:B------:R-:W1:Y:S01]  /*7e70*/  SYNCS.PHASECHK.TRANS64.TRYWAIT P2, [UR11], R4 ;  /* 0x00000004ff0075a7 */ /* 0x000e62000804110b */
[----:B------:R-:W-:-:S04]  /*7e80*/  UISETP.GT.AND UP1, UPT, UR7, 0x1, UPT ;  /* 0x000000010700788c */ /* 0x000fc8000bf24270 */
[----:B------:R-:W-:-:S04]  /*7e90*/  USEL UR7, UR7, URZ, !UP1 ;  /* 0x000000ff07077287 */ /* 0x000fc8000c800000 */
[----:B------:R-:W-:Y:S01]  /*7ea0*/  ULEA UR21, UR7, UR9, 0xf ;  /* 0x0000000907157291 */ /* 0x000fe2000f8e78ff */
[----:B-12---:R-:W-:Y:S11]  /*7eb0*/  @!P2 BRA `(.L_x_15) ;  /* 0x00000048009ca947 */ /* 0x006ff60003800000 */
.L_x_25:
[----:B------:R-:W-:-:S04]  /*7ec0*/  DEPBAR.LE SB0, 0x2 ;  /* 0x000080800000791a */ /* 0x000fc80000000000 */
[----:B------:R-:W-:Y:S01]  /*7ed0*/  BAR.SYNC.DEFER_BLOCKING 0x0 ;  /* 0x0000000000007b1d */ /* 0x000fe20000010000 */
[----:B------:R-:W-:Y:S02]  /*7ee0*/  UIADD3 UR6, UPT, UPT, UR6, 0x1, URZ ;  /* 0x0000000106067890 */ /* 0x000fe4000fffe0ff */
[----:B------:R-:W-:Y:S02]  /*7ef0*/  ULEA UR11, UR12, UR9, 0x3 ;  /* 0x000000090c0b7291 */ /* 0x000fe4000f8e18ff */
[----:B------:R-:W-:Y:S02]  /*7f00*/  UISETP.GT.AND UP1, UPT, UR6, 0x2, UPT ;  /* 0x000000020600788c */ /* 0x000fe4000bf24270 */
[----:B------:R-:W-:Y:S02]  /*7f10*/  UIADD3 UR11, UPT, UPT, UR11, 0x13000, URZ ;  /* 0x000130000b0b7890 */ /* 0x000fe4000fffe0ff */
[----:B------:R-:W-:Y:S01]  /*7f20*/  USEL UR6, UR6, URZ, !UP1 ;  /* 0x000000ff06067287 */ /* 0x000fe2000c800000 */
[----:B------:R-:W-:Y:S01]  /*7f30*/  UMOV UR4, UR8 ;  /* 0x0000000800047c82 */ /* 0x000fe20008000000 */
[----:B------:R-:W1:Y:S04]  /*7f40*/  LDSM.16.M88.4 R36, [R68+UR21] ;  /* 0x000000154424783b */ /* 0x000e680008000200 */
[----:B------:R-:W2:Y:S04]  /*7f50*/  LDSM.16.M88.4 R8, [R68+UR21+0x800] ;  /* 0x000800154408783b */ /* 0x000ea80008000200 */
[----:B------:R-:W3:Y:S04]  /*7f60*/  LDSM.16.M88.4 R40, [R68+UR21+0x1000] ;  /* 0x001000154428783b */ /* 0x000ee80008000200 */
[----:B------:R-:W4:Y:S04]  /*7f70*/  LDSM.16.M88.4 R12, [R68+UR21+0x1800] ;  /* 0x00180015440c783b */ /* 0x000f280008000200 */
[----:B------:R-:W5:Y:S04]  /*7f80*/  LDSM.16.M88.4 R44, [R68+UR21+0x2000] ;  /* 0x00200015442c783b */ /* 0x000f680008000200 */
[----:B------:R-:W4:Y:S04]  /*7f90*/  LDSM.16.M88.4 R16, [R68+UR21+0x2800] ;  /* 0x002800154410783b */ /* 0x000f280008000200 */
[----:B------:R-:W5:Y:S04]  /*7fa0*/  LDSM.16.M88.4 R48, [R68+UR21+0x3000] ;  /* 0x003000154430783b */ /* 0x000f680008000200 */
[----:B------:R-:W5:Y:S04]  /*7fb0*/  LDSM.16.M88.4 R20, [R68+UR21+0x3800] ;  /* 0x003800154414783b */ /* 0x000f680008000200 */
[----:B------:R-:W5:Y:S04]  /*7fc0*/  LDSM.16.M88.4 R52, [R68+UR21+0x4000] ;  /* 0x004000154434783b */ /* 0x000f680008000200 */
[----:B------:R-:W5:Y:S04]  /*7fd0*/  LDSM.16.M88.4 R24, [R68+UR21+0x4800] ;  /* 0x004800154418783b */ /* 0x000f680008000200 */
[----:B------:R-:W-:Y:S01]  /*7fe0*/  LDSM.16.M88.4 R56, [R68+UR21+0x5000] ;  /* 0x005000154438783b */ /* 0x000fe20008000200 */
[----:B-1----:R-:W-:-:S02]  /*7ff0*/  IMAD.MOV.U32 R4, RZ, RZ, R36 ;  /* 0x000000ffff047224 */ /* 0x002fc400078e0024 */
[----:B------:R-:W-:Y:S01]  /*8000*/  IMAD.MOV.U32 R5, RZ, RZ, R38 ;  /* 0x000000ffff057224 */ /* 0x000fe200078e0026 */
[----:B------:R-:W1:Y:S01]  /*8010*/  LDSM.16.M88.4 R28, [R68+UR21+0x5800] ;  /* 0x00580015441c783b */ /* 0x000e620008000200 */
[----:B--2---:R-:W-:Y:S02]  /*8020*/  IMAD.MOV.U32 R6, RZ, RZ, R8 ;  /* 0x000000ffff067224 */ /* 0x004fe400078e0008 */
[----:B------:R-:W-:Y:S01]  /*8030*/  IMAD.MOV.U32 R36, RZ, RZ, R37 ;  /* 0x000000ffff247224 */ /* 0x000fe200078e0025 */
[----:B------:R-:W2:Y:S01]  /*8040*/  LDSM.16.M88.4 R60, [R68+UR21+0x6000] ;  /* 0x00600015443c783b */ /* 0x000ea20008000200 */
[----:B---3--:R-:W-:Y:S02]  /*8050*/  IMAD.MOV.U32 R8, RZ, RZ, R40 ;  /* 0x000000ffff087224 */ /* 0x008fe400078e0028 */
[----:B------:R-:W-:Y:S01]  /*8060*/  IMAD.MOV.U32 R37, RZ, RZ, R39 ;  /* 0x000000ffff257224 */ /* 0x000fe200078e0027 */
[----:B------:R-:W3:Y:S01]  /*8070*/  LDSM.16.M88.4 R32, [R68+UR21+0x6800] ;  /* 0x006800154420783b */ /* 0x000ee20008000200 */
[----:B------:R-:W-:-:S02]  /*8080*/  IMAD.MOV.U32 R38, RZ, RZ, R9 ;  /* 0x000000ffff267224 */ /* 0x000fc400078e0009 */
[----:B------:R-:W-:Y:S01]  /*8090*/  IMAD.MOV.U32 R40, RZ, RZ, R41 ;  /* 0x000000ffff287224 */ /* 0x000fe200078e0029 */
[----:B------:R-:W1:Y:S01]  /*80a0*/  LDSM.16.M88.4 R64, [R68+UR21+0x7000] ;  /* 0x007000154440783b */ /* 0x000e620008000200 */
[----:B------:R-:W-:Y:S02]  /*80b0*/  IMAD.MOV.U32 R7, RZ, RZ, R10 ;  /* 0x000000ffff077224 */ /* 0x000fe400078e000a */
[----:B------:R-:W-:Y:S01]  /*80c0*/  IMAD.MOV.U32 R39, RZ, RZ, R11 ;  /* 0x000000ffff277224 */ /* 0x000fe200078e000b */
[----:B------:R-:W1:Y:S01]  /*80d0*/  LDSM.16.M88.4 R112, [R68+UR21+0x7800] ;  /* 0x007800154470783b */ /* 0x000e620008000200 */
[----:B------:R-:W-:Y:S01]  /*80e0*/  IMAD.MOV.U32 R9, RZ, RZ, R42 ;  /* 0x000000ffff097224 */ /* 0x000fe200078e002a */
[----:B----4-:R-:W-:Y:S01]  /*80f0*/  MOV R42, R13 ;  /* 0x0000000d002a7202 */ /* 0x010fe20000000f00 */
[----:B------:R-:W-:Y:S02]  /*8100*/  IMAD.MOV.U32 R41, RZ, RZ, R43 ;  /* 0x000000ffff297224 */ /* 0x000fe400078e002b */
[----:B------:R-:W-:-:S02]  /*8110*/  IMAD.MOV.U32 R10, RZ, RZ, R12 ;  /* 0x000000ffff0a7224 */ /* 0x000fc400078e000c */
[----:B------:R-:W-:Y:S02]  /*8120*/  IMAD.MOV.U32 R11, RZ, RZ, R14 ;  /* 0x000000ffff0b7224 */ /* 0x000fe400078e000e */
[----:B------:R-:W-:Y:S02]  /*8130*/  IMAD.MOV.U32 R43, RZ, RZ, R15 ;  /* 0x000000ffff2b7224 */ /* 0x000fe400078e000f */
[----:B-----5:R-:W-:Y:S02]  /*8140*/  IMAD.MOV.U32 R12, RZ, RZ, R44 ;  /* 0x000000ffff0c7224 */ /* 0x020fe400078e002c */
        /* <DEDUP_REMOVED lines=20> */
[----:B------:R-:W-:Y:S01]  /*8290*/  IMAD.MOV.U32 R23, RZ, RZ, R26 ;  /* 0x000000ffff177224 */ /* 0x000fe200078e001a */
[----:B-1----:R-:W-:Y:S01]  /*82a0*/  MOV R26, R28 ;  /* 0x0000001c001a7202 */ /* 0x002fe20000000f00 */
[----:B------:R-:W-:-:S02]  /*82b0*/  IMAD.MOV.U32 R54, RZ, RZ, R25 ;  /* 0x000000ffff367224 */ /* 0x000fc400078e0019 */
[----:B------:R-:W-:Y:S02]  /*82c0*/  IMAD.MOV.U32 R55, RZ, RZ, R27 ;  /* 0x000000ffff377224 */ /* 0x000fe400078e001b */
[----:B------:R-:W-:Y:S02]  /*82d0*/  IMAD.MOV.U32 R24, RZ, RZ, R56 ;  /* 0x000000ffff187224 */ /* 0x000fe400078e0038 */
[----:B------:R-:W-:Y:S02]  /*82e0*/  IMAD.MOV.U32 R25, RZ, RZ, R58 ;  /* 0x000000ffff197224 */ /* 0x000fe400078e003a */
[----:B------:R-:W-:Y:S02]  /*82f0*/  IMAD.MOV.U32 R27, RZ, RZ, R30 ;  /* 0x000000ffff1b7224 */ /* 0x000fe400078e001e */
[----:B------:R-:W-:Y:S02]  /*8300*/  IMAD.MOV.U32 R56, RZ, RZ, R57 ;  /* 0x000000ffff387224 */ /* 0x000fe400078e0039 */
[----:B------:R-:W-:-:S02]  /*8310*/  IMAD.MOV.U32 R58, RZ, RZ, R29 ;  /* 0x000000ffff3a7224 */ /* 0x000fc400078e001d */
[----:B--2---:R-:W-:Y:S02]  /*8320*/  IMAD.MOV.U32 R28, RZ, RZ, R60 ;  /* 0x000000ffff1c7224 */ /* 0x004fe400078e003c */
[----:B---3--:R-:W-:Y:S02]  /*8330*/  IMAD.MOV.U32 R30, RZ, RZ, R32 ;  /* 0x000000ffff1e7224 */ /* 0x008fe400078e0020 */
        /* <DEDUP_REMOVED lines=15> */
[----:B------:R-:W-:-:S04]  /*8430*/  IMAD.MOV.U32 R67, RZ, RZ, R115 ;  /* 0x000000ffff437224 */ /* 0x000fc800078e0073 */
[----:B------:R1:W-:Y:S01]  /*8440*/  STTM.x64 tmem[UR10+0x80], R4 ;  /* 0x00008004000079ed */ /* 0x0003e2000834000a */
[----:B------:R-:W2:Y:S02]  /*8450*/  FENCE.VIEW.ASYNC.T ;  /* 0x00000000000073c6 */ /* 0x000ea40000000200 */
[----:B--2---:R-:W-:Y:S06]  /*8460*/  BAR.SYNC.DEFER_BLOCKING 0x0 ;  /* 0x0000000000007b1d */ /* 0x004fec0000010000 */
        /* <DEDUP_REMOVED lines=8> */
[----:B------:R-:W-:Y:S06]  /*84f0*/  UCGABAR_ARV ;  /* 0x00000000000079c7 */ /* 0x000fec0008000000 */
[----:B------:R-:W-:Y:S01]  /*8500*/  UCGABAR_WAIT ;  /* 0x0000000000007dc7 */ /* 0x000fe20008000000 */
[----:B------:R-:W-:Y:S01]  /*8510*/  CCTL.IVALL ;  /* 0x00000000ff00798f */ /* 0x000fe20002000000 */
[----:B------:R-:W-:Y:S05]  /*8520*/  @P0 BRA `(.L_x_16) ;  /* 0x0000000000c80947 */ /* 0x000fea0003800000 */
[----:B------:R-:W-:Y:S01]  /*8530*/  ULEA UR14, UR6, UR9, 0xc ;  /* 0x00000009060e7291 */ /* 0x000fe2000f8e60ff */
[----:B------:R-:W-:Y:S01]  /*8540*/  UMOV UR8, URZ ;  /* 0x000000ff00087c82 */ /* 0x000fe20008000000 */
[----:B------:R-:W-:Y:S02]  /*8550*/  UIADD3 UR44, UPT, UPT, UR18, 0x88, URZ ;  /* 0x00000088122c7890 */ /* 0x000fe4000fffe0ff */
[----:B------:R-:W-:Y:S02]  /*8560*/  UIADD3 UR14, UPT, UPT, UR14, 0x10000, URZ ;  /* 0x000100000e0e7890 */ /* 0x000fe4000fffe0ff */
[----:B------:R-:W-:Y:S02]  /*8570*/  UIADD3 UR45, UPT, UPT, UR18, 0x90, URZ ;  /* 0x00000090122d7890 */ /* 0x000fe4000fffe0ff */
[----:B------:R-:W-:Y:S02]  /*8580*/  USHF.R.U32.HI UR14, URZ, 0x4, UR14 ;  /* 0x00000004ff0e7899 */ /* 0x000fe4000801160e */
[----:B------:R-:W-:-:S02]  /*8590*/  UIADD3 UR46, UPT, UPT, UR18, 0x98, URZ ;  /* 0x00000098122e7890 */ /* 0x000fc4000fffe0ff */
[----:B------:R-:W-:Y:S02]  /*85a0*/  USGXT.U32 UR14, UR14, 0xe ;  /* 0x0000000e0e0e789a */ /* 0x000fe40008000000 */
[----:B------:R-:W-:Y:S02]  /*85b0*/  UIADD3 UR47, UPT, UPT, UR18, 0x40, URZ ;  /* 0x00000040122f7890 */ /* 0x000fe4000fffe0ff */
[----:B------:R-:W-:Y:S02]  /*85c0*/  UIADD3 UR30, UP1, UPT, UR14, 0x2, URZ ;  /* 0x000000020e1e7890 */ /* 0x000fe4000ff3e0ff */
[----:B------:R-:W-:Y:S02]  /*85d0*/  UIADD3 UR48, UPT, UPT, UR18, 0xa0, URZ ;  /* 0x000000a012307890 */ /* 0x000fe4000fffe0ff */
[----:B------:R-:W-:Y:S02]  /*85e0*/  UIADD3.X UR31, UPT, UPT, UR8, 0x40004040, URZ, UP1, !UPT ;  /* 0x40004040081f7890 */ /* 0x000fe40008ffe4ff */
[----:B------:R-:W-:-:S02]  /*85f0*/  UIADD3 UR40, UP1, UPT, UR30, 0x2, URZ ;  /* 0x000000021e287890 */ /* 0x000fc4000ff3e0ff */
[----:B------:R-:W-:Y:S02]  /*8600*/  UIADD3 UR36, UP2, UPT, UR30, 0x4, URZ ;  /* 0x000000041e247890 */ /* 0x000fe4000ff5e0ff */
[----:B------:R-:W-:Y:S02]  /*8610*/  UIADD3.X UR41, UPT, UPT, UR31, URZ, URZ, UP1, !UPT ;  /* 0x000000ff1f297290 */ /* 0x000fe40008ffe4ff */
[----:B------:R-:W-:Y:S02]  /*8620*/  UIADD3.X UR37, UPT, UPT, UR31, URZ, URZ, UP2, !UPT ;  /* 0x000000ff1f257290 */ /* 0x000fe400097fe4ff */
[----:B------:R-:W-:Y:S02]  /*8630*/  UIADD3 UR49, UPT, UPT, UR18, 0x40, URZ ;  /* 0x0000004012317890 */ /* 0x000fe4000fffe0ff */
[----:B------:R-:W-:Y:S02]  /*8640*/  UIADD3 UR50, UPT, UPT, UR18, 0xa8, URZ ;  /* 0x000000a812327890 */ /* 0x000fe4000fffe0ff */
[----:B------:R-:W-:-:S02]  /*8650*/  UIADD3 UR8, UPT, UPT, UR18, 0x40, URZ ;  /* 0x0000004012087890 */ /* 0x000fc4000fffe0ff */
        /* <DEDUP_REMOVED lines=31> */
.L_x_16:
[----:B-1----:R-:W3:Y:S04]  /*8850*/  LDL R5, [R1+0x1c] ;  /* 0x00001c0001057983 */ /* 0x002ee80000100800 */
[----:B------:R-:W4:Y:S01]  /*8860*/  LDL R4, [R1+0x18] ;  /* 0x0000180001047983 */ /* 0x000f220000100800 */
[----:B--2---:R-:W-:Y:S01]  /*8870*/  R2UR UR14, R79 ;  /* 0x000000004f0e72ca */ /* 0x004fe200000e0000 */
[----:B------:R-:W-:Y:S01]  /*8880*/  UISETP.GT.AND UP1, UPT, UR20, URZ, UPT ;  /* 0x000000ff1400728c */ /* 0x000fe2000bf24270 */
[----:B------:R-:W-:Y:S01]  /*8890*/  IADD3 R10, P6, PT, R78, R188, RZ ;  /* 0x000000bc4e0a7210 */ /* 0x000fe20007fde0ff */
[----:B------:R-:W-:Y:S01]  /*88a0*/  UISETP.GT.AND UP2, UPT, UR20, 0x1, UPT ;  /* 0x000000011400788c */ /* 0x000fe2000bf44270 */
[----:B------:R-:W-:Y:S01]  /*88b0*/  LOP3.LUT R12, R69, 0x40, RZ, 0x3c, !PT ;  /* 0x00000040450c7812 */ /* 0x000fe200078e3cff */
[----:B------:R-:W-:-:S02]  /*88c0*/  USEL UR8, URZ, 0x4, !UP1 ;  /* 0x00000004ff087887 */ /* 0x000fc4000c800000 */
[----:B------:R-:W-:Y:S01]  /*88d0*/  IMAD.X R11, R77, 0x1, R187, P6 ;  /* 0x000000014d0b7824 */ /* 0x000fe200030e06bb */
[----:B------:R-:W-:Y:S02]  /*88e0*/  UISETP.GT.AND UP3, UPT, UR20, 0x5, UPT ;  /* 0x000000051400788c */ /* 0x000fe4000bf64270 */
[----:B------:R-:W-:Y:S02]  /*88f0*/  UIADD3 UR13, UPT, UPT, UR13, 0x1, URZ ;  /* 0x000000010d0d7890 */ /* 0x000fe4000fffe0ff */
[----:B------:R-:W-:Y:S02]  /*8900*/  UIADD3 UR12, UPT, UPT, UR12, 0x1, URZ ;  /* 0x000000010c0c7890 */ /* 0x000fe4000fffe0ff */
[----:B------:R-:W-:Y:S02]  /*8910*/  UISETP.GE.AND UP1, UPT, UR5, UR14, UPT ;  /* 0x0000000e0500728c */ /* 0x000fe4000bf26270 */
[----:B------:R-:W-:Y:S02]  /*8920*/  USEL UR14, URZ, 0x4, !UP2 ;  /* 0x00000004ff0e7887 */ /* 0x000fe4000d000000 */
[----:B------:R-:W-:-:S02]  /*8930*/  USEL UR8, UR8, URZ, !UP1 ;  /* 0x000000ff08087287 */ /* 0x000fc4000c800000 */
[----:B------:R-:W-:Y:S02]  /*8940*/  UISETP.GT.AND UP2, UPT, UR20, 0x2, UPT ;  /* 0x000000021400788c */ /* 0x000fe4000bf44270 */
[----:B------:R-:W-:Y:S01]  /*8950*/  USEL UR14, UR14, URZ, !UP1 ;  /* 0x000000ff0e0e7287 */ /* 0x000fe2000c800000 */
[----:B------:R-:W-:Y:S01]  /*8960*/  BAR.SYNC.DEFER_BLOCKING 0x0 ;  /* 0x0000000000007b1d */ /* 0x000fe20000010000 */
[----:B------:R-:W-:Y:S01]  /*8970*/  ISETP.NE.U32.AND P4, PT, RZ, UR8, PT ;  /* 0x00000008ff007c0c */ /* 0x000fe2000bf85070 */
[----:B------:R-:W-:Y:S02]  /*8980*/  USEL UR8, URZ, 0x4, !UP2 ;  /* 0x00000004ff087887 */ /* 0x000fe4000d000000 */
[----:B------:R-:W-:Y:S02]  /*8990*/  UISETP.GT.AND UP2, UPT, UR20, 0x3, UPT ;  /* 0x000000031400788c */ /* 0x000fe4000bf44270 */
[----:B------:R-:W-:Y:S02]  /*89a0*/  USEL UR8, UR8, URZ, !UP1 ;  /* 0x000000ff08087287 */ /* 0x000fe4000c800000 */
[----:B------:R-:W-:Y:S01]  /*89b0*/  UIADD3 UR5, UPT, UPT, UR5, 0x1, URZ ;  /* 0x0000000105057890 */ /* 0x000fe2000fffe0ff */
[----:B---3--:R-:W-:-:S02]  /*89c0*/  IADD3 R8, P2, PT, R78, R5, RZ ;  /* 0x000000054e087210 */ /* 0x008fc40007f5e0ff */
[----:B------:R-:W1:Y:S01]  /*89d0*/  S2R R5, SR_TID.X ;  /* 0x0000000000057919 */ /* 0x000e620000002100 */
[----:B----4-:R-:W-:Y:S02]  /*89e0*/  IADD3 R6, P5, PT, R78, R4, RZ ;  /* 0x000000044e067210 */ /* 0x010fe40007fbe0ff */
[C---:B------:R-:W-:Y:S01]  /*89f0*/  IMAD.X R9, R77.reuse, 0x1, R76, P2 ;  /* 0x000000014d097824 */ /* 0x040fe200010e064c */
[----:B------:R-:W-:Y:S01]  /*8a00*/  ISETP.NE.U32.AND P2, PT, RZ, UR14, PT ;  /* 0x0000000eff007c0c */ /* 0x000fe2000bf45070 */
[----:B------:R-:W-:Y:S01]  /*8a10*/  VIADD R4, R70, UR21 ;  /* 0x0000001546047c36 */ /* 0x000fe20008000000 */
[----:B------:R-:W-:Y:S01]  /*8a20*/  USEL UR14, URZ, 0x4, !UP2 ;  /* 0x00000004ff0e7887 */ /* 0x000fe2000d000000 */
[----:B------:R-:W-:Y:S01]  /*8a30*/  IMAD.X R7, R77, 0x1, R75, P5 ;  /* 0x000000014d077824 */ /* 0x000fe200028e064b */
[----:B------:R-:W-:Y:S02]  /*8a40*/  UISETP.GT.AND UP2, UPT, UR20, 0x4, UPT ;  /* 0x000000041400788c */ /* 0x000fe4000bf44270 */
[----:B------:R-:W-:Y:S01]  /*8a50*/  @!PT LDS RZ, [RZ] ;  /* 0x00000000fffff984 */ /* 0x000fe20000000800 */
[----:B------:R-:W-:Y:S01]  /*8a60*/  @!PT LDS RZ, [RZ] ;  /* 0x00000000fffff984 */ /* 0x000fe20000000800 */
[----:B------:R-:W-:Y:S01]  /*8a70*/  @!PT LDS RZ, [RZ] ;  /* 0x00000000fffff984 */ /* 0x000fe20000000800 */
[----:B------:R2:W-:Y:S01]  /*8a80*/  LDGSTS.E [R4], desc[UR16][R8.64], P4 ;  /* 0x0000000008047fae */ /* 0x0005e2000a1a1010 */
[----:B------:R-:W-:-:S03]  /*8a90*/  USEL UR14, UR14, URZ, !UP1 ;  /* 0x000000ff0e0e7287 */ /* 0x000fc6000c800000 */
[----:B------:R3:W-:Y:S01]  /*8aa0*/  LDGSTS.E [R4+0x200], desc[UR16][R6.64], P4 ;  /* 0x0020000006047fae */ /* 0x0007e2000a1a1010 */
[----:B------:R-:W-:Y:S01]  /*8ab0*/  ISETP.NE.U32.AND P4, PT, RZ, UR8, PT ;  /* 0x00000008ff007c0c */ /* 0x000fe2000bf85070 */
[----:B------:R-:W-:Y:S02]  /*8ac0*/  USEL UR8, URZ, 0x4, !UP2 ;  /* 0x00000004ff087887 */ /* 0x000fe4000d000000 */
[----:B------:R4:W-:Y:S01]  /*8ad0*/  LDGSTS.E [R4+0x400], desc[UR16][R10.64], P2 ;  /* 0x004000000a047fae */ /* 0x0009e200091a1010 */
[----:B------:R-:W-:Y:S02]  /*8ae0*/  UISETP.GT.AND UP2, UPT, UR20, 0x6, UPT ;  /* 0x000000061400788c */ /* 0x000fe4000bf44270 */
[----:B------:R-:W-:Y:S01]  /*8af0*/  USEL UR8, UR8, URZ, !UP1 ;  /* 0x000000ff08087287 */ /* 0x000fe2000c800000 */
[C---:B--2---:R-:W-:Y:S02]  /*8b00*/  IADD3 R8, P5, PT, R78.reuse, R186, RZ ;  /* 0x000000ba4e087210 */ /* 0x044fe40007fbe0ff */
[----:B---3--:R-:W-:-:S03]  /*8b10*/  IADD3 R6, P6, PT, R78, R184, RZ ;  /* 0x000000b84e067210 */ /* 0x008fc60007fde0ff */
[C---:B------:R-:W-:Y:S01]  /*8b20*/  IMAD.X R9, R77.reuse, 0x1, R185, P5 ;  /* 0x000000014d097824 */ /* 0x040fe200028e06b9 */
[----:B----4-:R-:W-:Y:S01]  /*8b30*/  IADD3 R10, P5, PT, R78, R182, RZ ;  /* 0x000000b64e0a7210 */ /* 0x010fe20007fbe0ff */
[----:B------:R-:W-:-:S03]  /*8b40*/  IMAD.X R7, R77, 0x1, R183, P6 ;  /* 0x000000014d077824 */ /* 0x000fc600030e06b7 */
[----:B------:R2:W-:Y:S01]  /*8b50*/  LDGSTS.E [R4+0x600], desc[UR16][R8.64], P2 ;  /* 0x0060000008047fae */ /* 0x0005e200091a1010 */
[----:B------:R-:W-:Y:S01]  /*8b60*/  ISETP.NE.U32.AND P2, PT, RZ, UR14, PT ;  /* 0x0000000eff007c0c */ /* 0x000fe2000bf45070 */
[----:B------:R-:W-:Y:S01]  /*8b70*/  USEL UR14, URZ, 0x4, !UP3 ;  /* 0x00000004ff0e7887 */ /* 0x000fe2000d800000 */
[----:B------:R-:W-:Y:S01]  /*8b80*/  IMAD.X R11, R77, 0x1, R181, P5 ;  /* 0x000000014d0b7824 */ /* 0x000fe200028e06b5 */
[----:B------:R3:W-:Y:S01]  /*8b90*/  LDGSTS.E [R4+0x800], desc[UR16][R6.64], P4 ;  /* 0x0080000006047fae */ /* 0x0007e2000a1a1010 */
[----:B------:R-:W-:Y:S01]  /*8ba0*/  UISETP.GT.AND UP3, UPT, UR20, 0xc, UPT ;  /* 0x0000000c1400788c */ /* 0x000fe2000bf64270 */
[----:B-1----:R-:W-:Y:S01]  /*8bb0*/  LOP3.LUT R5, R5, 0x1f, RZ, 0xc0, !PT ;  /* 0x0000001f05057812 */ /* 0x002fe200078ec0ff */
[----:B------:R-:W-:Y:S01]  /*8bc0*/  USEL UR14, UR14, URZ, !UP1 ;  /* 0x000000ff0e0e7287 */ /* 0x000fe2000c800000 */
[----:B------:R-:W-:Y:S01]  /*8bd0*/  LDGSTS.E [R4+0xa00], desc[UR16][R10.64], P4 ;  /* 0x00a000000a047fae */ /* 0x000fe2000a1a1010 */
[----:B------:R-:W-:Y:S01]  /*8be0*/  ISETP.NE.U32.AND P4, PT, RZ, UR8, PT ;  /* 0x00000008ff007c0c */ /* 0x000fe2000bf85070 */
[----:B------:R-:W-:Y:S01]  /*8bf0*/  USEL UR8, URZ, 0x4, !UP2 ;  /* 0x00000004ff087887 */ /* 0x000fe2000d000000 */
[----:B--2---:R-:W-:Y:S01]  /*8c00*/  IADD3 R8, P6, PT, R78, R180, RZ ;  /* 0x000000b44e087210 */ /* 0x004fe20007fde0ff */
[----:B------:R-:W-:-:S02]  /*8c10*/  UISETP.GT.AND UP2, UPT, UR20, 0x7, UPT ;  /* 0x000000071400788c */ /* 0x000fc4000bf44270 */
[----:B------:R-:W-:Y:S01]  /*8c20*/  USEL UR8, UR8, URZ, !UP1 ;  /* 0x000000ff08087287 */ /* 0x000fe2000c800000 */
[----:B---3--:R-:W-:Y:S01]  /*8c30*/  IADD3 R6, P5, PT, R78, R178, RZ ;  /* 0x000000b24e067210 */ /* 0x008fe20007fbe0ff */
[----:B------:R-:W-:-:S04]  /*8c40*/  IMAD.X R9, R77, 0x1, R179, P6 ;  /* 0x000000014d097824 */ /* 0x000fc800030e06b3 */
[----:B------:R-:W-:Y:S01]  /*8c50*/  IMAD.X R7, R77, 0x1, R177, P5 ;  /* 0x000000014d077824 */ /* 0x000fe200028e06b1 */
[----:B------:R1:W-:Y:S04]  /*8c60*/  LDGSTS.E [R4+0xc00], desc[UR16][R8.64], P2 ;  /* 0x00c0000008047fae */ /* 0x0003e800091a1010 */
[----:B------:R2:W-:Y:S01]  /*8c70*/  LDGSTS.E [R4+0xe00], desc[UR16][R6.64], P2 ;  /* 0x00e0000006047fae */ /* 0x0005e200091a1010 */
[----:B------:R-:W-:Y:S02]  /*8c80*/  ISETP.NE.U32.AND P2, PT, RZ, UR14, PT ;  /* 0x0000000eff007c0c */ /* 0x000fe4000bf45070 */
[C---:B-1----:R-:W-:Y:S02]  /*8c90*/  IADD3 R8, P6, PT, R78.reuse, R176, RZ ;  /* 0x000000b04e087210 */ /* 0x042fe40007fde0ff */
[----:B--2---:R-:W-:-:S03]  /*8ca0*/  IADD3 R6, P5, PT, R78, R174, RZ ;  /* 0x000000ae4e067210 */ /* 0x004fc60007fbe0ff */
[C---:B------:R-:W-:Y:S01]  /*8cb0*/  IMAD.X R9, R77.reuse, 0x1, R175, P6 ;  /* 0x000000014d097824 */ /* 0x040fe200030e06af */
[----:B------:R-:W-:Y:S02]  /*8cc0*/  IADD3 R10, P6, PT, R78, R172, RZ ;  /* 0x000000ac4e0a7210 */ /* 0x000fe40007fde0ff */
[C---:B------:R-:W-:Y:S02]  /*8cd0*/  IADD3.X R7, PT, PT, R77.reuse, R173, RZ, P5, !PT ;  /* 0x000000ad4d077210 */ /* 0x040fe40002ffe4ff */
[----:B------:R-:W-:Y:S01]  /*8ce0*/  LDGSTS.E [R4+0x1000], desc[UR16][R8.64], P4 ;  /* 0x0100000008047fae */ /* 0x000fe2000a1a1010 */
[----:B------:R-:W-:-:S03]  /*8cf0*/  IMAD.X R11, R77, 0x1, R171, P6 ;  /* 0x000000014d0b7824 */ /* 0x000fc600030e06ab */
[----:B------:R1:W-:Y:S01]  /*8d00*/  LDGSTS.E [R4+0x1200], desc[UR16][R6.64], P4 ;  /* 0x0120000006047fae */ /* 0x0003e2000a1a1010 */
[----:B------:R-:W-:Y:S01]  /*8d10*/  ISETP.NE.U32.AND P4, PT, RZ, UR8, PT ;  /* 0x00000008ff007c0c */ /* 0x000fe2000bf85070 */
[----:B------:R-:W-:Y:S02]  /*8d20*/  USEL UR8, URZ, 0x4, !UP2 ;  /* 0x00000004ff087887 */ /* 0x000fe4000d000000 */
[----:B------:R2:W-:Y:S01]  /*8d30*/  LDGSTS.E [R4+0x1400], desc[UR16][R10.64], P2 ;  /* 0x014000000a047fae */ /* 0x0005e200091a1010 */
[----:B------:R-:W-:Y:S02]  /*8d40*/  UISETP.GT.AND UP2, UPT, UR20, 0x8, UPT ;  /* 0x000000081400788c */ /* 0x000fe4000bf44270 */
[----:B------:R-:W-:Y:S02]  /*8d50*/  USEL UR8, UR8, URZ, !UP1 ;  /* 0x000000ff08087287 */ /* 0x000fe4000c800000 */
[----:B------:R-:W-:Y:S02]  /*8d60*/  USEL UR14, URZ, 0x4, !UP2 ;  /* 0x00000004ff0e7887 */ /* 0x000fe4000d000000 */
[----:B------:R-:W-:Y:S01]  /*8d70*/  UISETP.GT.AND UP2, UPT, UR20, 0x9, UPT ;  /* 0x000000091400788c */ /* 0x000fe2000bf44270 */
[C---:B-1----:R-:W-:Y:S01]  /*8d80*/  IADD3 R6, P6, PT, R78.reuse, R170, RZ ;  /* 0x000000aa4e067210 */ /* 0x042fe20007fde0ff */
[----:B------:R-:W-:Y:S01]  /*8d90*/  USEL UR14, UR14, URZ, !UP1 ;  /* 0x000000ff0e0e7287 */ /* 0x000fe2000c800000 */
[----:B--2---:R-:W-:-:S03]  /*8da0*/  IADD3 R10, P5, PT, R78, R168, RZ ;  /* 0x000000a84e0a7210 */ /* 0x004fc60007fbe0ff */
[C---:B------:R-:W-:Y:S01]  /*8db0*/  IMAD.X R7, R77.reuse, 0x1, R169, P6 ;  /* 0x000000014d077824 */ /* 0x040fe200030e06a9 */
[----:B------:R-:W-:Y:S01]  /*8dc0*/  IADD3 R8, P6, PT, R78, R166, RZ ;  /* 0x000000a64e087210 */ /* 0x000fe20007fde0ff */
[----:B------:R-:W-:-:S03]  /*8dd0*/  IMAD.X R11, R77, 0x1, R167, P5 ;  /* 0x000000014d0b7824 */ /* 0x000fc600028e06a7 */
[----:B------:R1:W-:Y:S01]  /*8de0*/  LDGSTS.E [R4+0x1600], desc[UR16][R6.64], P2 ;  /* 0x0160000006047fae */ /* 0x0003e200091a1010 */
[----:B------:R-:W-:Y:S01]  /*8df0*/  ISETP.NE.U32.AND P2, PT, RZ, UR8, PT ;  /* 0x00000008ff007c0c */ /* 0x000fe2000bf45070 */
[----:B------:R-:W-:Y:S01]  /*8e00*/  IMAD.X R9, R77, 0x1, R165, P6 ;  /* 0x000000014d097824 */ /* 0x000fe200030e06a5 */
[----:B------:R-:W-:Y:S01]  /*8e10*/  USEL UR8, URZ, 0x4, !UP2 ;  /* 0x00000004ff087887 */ /* 0x000fe2000d000000 */
[----:B------:R2:W-:Y:S01]  /*8e20*/  LDGSTS.E [R4+0x1800], desc[UR16][R10.64], P4 ;  /* 0x018000000a047fae */ /* 0x0005e2000a1a1010 */
[----:B------:R-:W-:Y:S02]  /*8e30*/  UISETP.GT.AND UP2, UPT, UR20, 0xa, UPT ;  /* 0x0000000a1400788c */ /* 0x000fe4000bf44270 */
[----:B------:R-:W-:Y:S01]  /*8e40*/  USEL UR8, UR8, URZ, !UP1 ;  /* 0x000000ff08087287 */ /* 0x000fe2000c800000 */
[----:B------:R3:W-:Y:S01]  /*8e50*/  LDGSTS.E [R4+0x1a00], desc[UR16][R8.64], P4 ;  /* 0x01a0000008047fae */ /* 0x0007e2000a1a1010 */
[----:B------:R-:W-:Y:S01]  /*8e60*/  ISETP.NE.U32.AND P4, PT, RZ, UR14, PT ;  /* 0x0000000eff007c0c */ /* 0x000fe2000bf85070 */
[----:B------:R-:W-:Y:S01]  /*8e70*/  USEL UR14, URZ, 0x4, !UP2 ;  /* 0x00000004ff0e7887 */ /* 0x000fe2000d000000 */
[----:B-1----:R-:W-:Y:S01]  /*8e80*/  IADD3 R6, P6, PT, R78, R164, RZ ;  /* 0x000000a44e067210 */ /* 0x002fe20007fde0ff */
[----:B------:R-:W-:-:S02]  /*8e90*/  UISETP.GT.AND UP2, UPT, UR20, 0xb, UPT ;  /* 0x0000000b1400788c */ /* 0x000fc4000bf44270 */
[----:B------:R-:W-:Y:S02]  /*8ea0*/  USEL UR14, UR14, URZ, !UP1 ;  /* 0x000000ff0e0e7287 */ /* 0x000fe4000c800000 */
[C---:B------:R-:W-:Y:S01]  /*8eb0*/  IMAD.X R7, R77.reuse, 0x1, R163, P6 ;  /* 0x000000014d077824 */ /* 0x040fe200030e06a3 */
[C---:B--2---:R-:W-:Y:S02]  /*8ec0*/  IADD3 R10, P6, PT, R78.reuse, R160, RZ ;  /* 0x000000a04e0a7210 */ /* 0x044fe40007fde0ff */
[----:B---3--:R-:W-:Y:S02]  /*8ed0*/  IADD3 R8, P5, PT, R78, R162, RZ ;  /* 0x000000a24e087210 */ /* 0x008fe40007fbe0ff */
[----:B------:R1:W-:Y:S01]  /*8ee0*/  LDGSTS.E [R4+0x1c00], desc[UR16][R6.64], P2 ;  /* 0x01c0000006047fae */ /* 0x0003e200091a1010 */
[C---:B------:R-:W-:Y:S02]  /*8ef0*/  IMAD.X R11, R77.reuse, 0x1, R159, P6 ;  /* 0x000000014d0b7824 */ /* 0x040fe400030e069f */
[----:B------:R-:W-:-:S05]  /*8f00*/  IMAD.X R9, R77, 0x1, R161, P5 ;  /* 0x000000014d097824 */ /* 0x000fca00028e06a1 */
[----:B------:R2:W-:Y:S01]  /*8f10*/  LDGSTS.E [R4+0x1e00], desc[UR16][R8.64], P2 ;  /* 0x01e0000008047fae */ /* 0x0005e200091a1010 */
[----:B------:R-:W-:Y:S01]  /*8f20*/  ISETP.NE.U32.AND P2, PT, RZ, UR8, PT ;  /* 0x00000008ff007c0c */ /* 0x000fe2000bf45070 */
[----:B------:R-:W-:Y:S01]  /*8f30*/  USEL UR8, URZ, 0x4, !UP2 ;  /* 0x00000004ff087887 */ /* 0x000fe2000d000000 */
[C---:B-1----:R-:W-:Y:S01]  /*8f40*/  IADD3 R6, P5, PT, R78.reuse, R158, RZ ;  /* 0x0000009e4e067210 */ /* 0x042fe20007fbe0ff */
[----:B------:R1:W-:Y:S02]  /*8f50*/  LDGSTS.E [R4+0x2000], desc[UR16][R10.64], P4 ;  /* 0x020000000a047fae */ /* 0x0003e4000a1a1010 */
[----:B------:R-:W-:Y:S02]  /*8f60*/  USEL UR8, UR8, URZ, !UP1 ;  /* 0x000000ff08087287 */ /* 0x000fe4000c800000 */
[----:B------:R-:W-:Y:S01]  /*8f70*/  UISETP.GT.AND UP2, UPT, UR20, 0xd, UPT ;  /* 0x0000000d1400788c */ /* 0x000fe2000bf44270 */
[----:B------:R-:W-:Y:S01]  /*8f80*/  IMAD.X R7, R77, 0x1, R157, P5 ;  /* 0x000000014d077824 */ /* 0x000fe200028e069d */
[----:B--2---:R-:W-:-:S04]  /*8f90*/  IADD3 R8, P6, PT, R78, R156, RZ ;  /* 0x0000009c4e087210 */ /* 0x004fc80007fde0ff */
[----:B------:R2:W-:Y:S01]  /*8fa0*/  LDGSTS.E [R4+0x2200], desc[UR16][R6.64], P4 ;  /* 0x0220000006047fae */ /* 0x0005e2000a1a1010 */
[----:B------:R-:W-:Y:S01]  /*8fb0*/  ISETP.NE.U32.AND P4, PT, RZ, UR14, PT ;  /* 0x0000000eff007c0c */ /* 0x000fe2000bf85070 */
[----:B------:R-:W-:Y:S01]  /*8fc0*/  USEL UR14, URZ, 0x4, !UP3 ;  /* 0x00000004ff0e7887 */ /* 0x000fe2000d800000 */
[C---:B-1----:R-:W-:Y:S01]  /*8fd0*/  IADD3 R10, P5, PT, R78.reuse, R154, RZ ;  /* 0x0000009a4e0a7210 */ /* 0x042fe20007fbe0ff */
[C---:B------:R-:W-:Y:S01]  /*8fe0*/  IMAD.X R9, R77.reuse, 0x1, R155, P6 ;  /* 0x000000014d097824 */ /* 0x040fe200030e069b */
[----:B------:R-:W-:Y:S02]  /*8ff0*/  UISETP.GT.AND UP3, UPT, UR20, 0x13, UPT ;  /* 0x000000131400788c */ /* 0x000fe4000bf64270 */
[----:B------:R-:W-:Y:S01]  /*9000*/  USEL UR14, UR14, URZ, !UP1 ;  /* 0x000000ff0e0e7287 */ /* 0x000fe2000c800000 */
[----:B------:R-:W-:Y:S01]  /*9010*/  IMAD.X R11, R77, 0x1, R153, P5 ;  /* 0x000000014d0b7824 */ /* 0x000fe200028e0699 */
[----:B------:R1:W-:Y:S01]  /*9020*/  LDGSTS.E [R4+0x2400], desc[UR16][R8.64], P2 ;  /* 0x0240000008047fae */ /* 0x0003e200091a1010 */
[----:B--2---:R-:W-:-:S03]  /*9030*/  IADD3 R6, P6, PT, R78, R152, RZ ;  /* 0x000000984e067210 */ /* 0x004fc60007fde0ff */
[----:B------:R2:W-:Y:S02]  /*9040*/  LDGSTS.E [R4+0x2600], desc[UR16][R10.64], P2 ;  /* 0x026000000a047fae */ /* 0x0005e400091a1010 */
[----:B------:R-:W-:Y:S01]  /*9050*/  IMAD.X R7, R77, 0x1, R151, P6 ;  /* 0x000000014d077824 */ /* 0x000fe200030e0697 */
[----:B-1----:R-:W-:-:S04]  /*9060*/  IADD3 R8, P5, PT, R78, R150, RZ ;  /* 0x000000964e087210 */ /* 0x002fc80007fbe0ff */
[----:B------:R1:W-:Y:S01]  /*9070*/  LDGSTS.E [R4+0x2800], desc[UR16][R6.64], P4 ;  /* 0x0280000006047fae */ /* 0x0003e2000a1a1010 */
[C---:B--2---:R-:W-:Y:S01]  /*9080*/  IADD3 R10, P6, PT, R78.reuse, R144, RZ ;  /* 0x000000904e0a7210 */ /* 0x044fe20007fde0ff */
[C---:B------:R-:W-:Y:S01]  /*9090*/  IMAD.X R9, R77.reuse, 0x1, R149, P5 ;  /* 0x000000014d097824 */ /* 0x040fe200028e0695 */
[----:B------:R-:W-:Y:S01]  /*90a0*/  ISETP.NE.U32.AND P5, PT, RZ, UR8, PT ;  /* 0x00000008ff007c0c */ /* 0x000fe2000bfa5070 */
[----:B------:R-:W-:Y:S02]  /*90b0*/  USEL UR8, URZ, 0x4, !UP2 ;  /* 0x00000004ff087887 */ /* 0x000fe4000d000000 */
[----:B------:R-:W-:Y:S01]  /*90c0*/  UISETP.GT.AND UP2, UPT, UR20, 0xe, UPT ;  /* 0x0000000e1400788c */ /* 0x000fe2000bf44270 */
[----:B------:R2:W-:Y:S01]  /*90d0*/  LDGSTS.E [R4+0x2a00], desc[UR16][R8.64], P4 ;  /* 0x02a0000008047fae */ /* 0x0005e2000a1a1010 */
[----:B------:R-:W-:Y:S01]  /*90e0*/  USEL UR8, UR8, URZ, !UP1 ;  /* 0x000000ff08087287 */ /* 0x000fe2000c800000 */
[----:B------:R-:W-:Y:S01]  /*90f0*/  IMAD.X R11, R77, 0x1, R143, P6 ;  /* 0x000000014d0b7824 */ /* 0x000fe200030e068f */
[----:B-1----:R-:W-:-:S05]  /*9100*/  IADD3 R6, P2, PT, R78, R148, RZ ;  /* 0x000000944e067210 */ /* 0x002fca0007f5e0ff */
[C---:B------:R-:W-:Y:S01]  /*9110*/  IMAD.X R7, R77.reuse, 0x1, R147, P2 ;  /* 0x000000014d077824 */ /* 0x040fe200010e0693 */
[----:B------:R-:W-:Y:S02]  /*9120*/  ISETP.NE.U32.AND P2, PT, RZ, UR14, PT ;  /* 0x0000000eff007c0c */ /* 0x000fe4000bf45070 */
[----:B--2---:R-:W-:Y:S02]  /*9130*/  IADD3 R8, P4, PT, R78, R146, RZ ;  /* 0x000000924e087210 */ /* 0x004fe40007f9e0ff */
[----:B------:R1:W-:Y:S03]  /*9140*/  LDGSTS.E [R4+0x2c00], desc[UR16][R6.64], P5 ;  /* 0x02c0000006047fae */ /* 0x0003e6000a9a1010 */
[----:B------:R-:W-:Y:S01]  /*9150*/  IMAD.X R9, R77, 0x1, R145, P4 ;  /* 0x000000014d097824 */ /* 0x000fe200020e0691 */
[----:B------:R-:W-:Y:S01]  /*9160*/  ISETP.NE.U32.AND P4, PT, RZ, UR8, PT ;  /* 0x00000008ff007c0c */ /* 0x000fe2000bf85070 */
[----:B------:R-:W-:-:S02]  /*9170*/  USEL UR8, URZ, 0x4, !UP2 ;  /* 0x00000004ff087887 */ /* 0x000fc4000d000000 */
[----:B------:R-:W-:Y:S01]  /*9180*/  UISETP.GT.AND UP2, UPT, UR20, 0xf, UPT ;  /* 0x0000000f1400788c */ /* 0x000fe2000bf44270 */
[----:B------:R2:W-:Y:S01]  /*9190*/  LDGSTS.E [R4+0x2e00], desc[UR16][R8.64], P5 ;  /* 0x02e0000008047fae */ /* 0x0005e2000a9a1010 */
[----:B------:R-:W-:Y:S01]  /*91a0*/  USEL UR8, UR8, URZ, !UP1 ;  /* 0x000000ff08087287 */ /* 0x000fe2000c800000 */
[C---:B-1----:R-:W-:Y:S02]  /*91b0*/  IADD3 R6, P6, PT, R78.reuse, R142, RZ ;  /* 0x0000008e4e067210 */ /* 0x042fe40007fde0ff */
[----:B------:R1:W-:Y:S01]  /*91c0*/  LDGSTS.E [R4+0x3000], desc[UR16][R10.64], P2 ;  /* 0x030000000a047fae */ /* 0x0003e200091a1010 */
[----:B------:R-:W-:Y:S02]  /*91d0*/  USEL UR14, URZ, 0x4, !UP2 ;  /* 0x00000004ff0e7887 */ /* 0x000fe4000d000000 */
[----:B------:R-:W-:Y:S01]  /*91e0*/  UISETP.GT.AND UP2, UPT, UR20, 0x10, UPT ;  /* 0x000000101400788c */ /* 0x000fe2000bf44270 */
[----:B------:R-:W-:Y:S01]  /*91f0*/  IMAD.X R7, R77, 0x1, R141, P6 ;  /* 0x000000014d077824 */ /* 0x000fe200030e068d */
[----:B------:R-:W-:Y:S01]  /*9200*/  USEL UR14, UR14, URZ, !UP1 ;  /* 0x000000ff0e0e7287 */ /* 0x000fe2000c800000 */
[----:B--2---:R-:W-:-:S03]  /*9210*/  IADD3 R8, P6, PT, R78, R138, RZ ;  /* 0x0000008a4e087210 */ /* 0x004fc60007fde0ff */
        /* <DEDUP_REMOVED lines=8> */
[----:B--2---:R-:W-:-:S04]  /*92a0*/  IADD3 R6, P6, PT, R78, R136, RZ ;  /* 0x000000884e067210 */ /* 0x004fc80007fde0ff */
[----:B------:R1:W-:Y:S04]  /*92b0*/  LDGSTS.E [R4+0x3400], desc[UR16][R10.64], P4 ;  /* 0x034000000a047fae */ /* 0x0003e8000a1a1010 */
[----:B------:R2:W-:Y:S01]  /*92c0*/  LDGSTS.E [R4+0x3600], desc[UR16][R8.64], P4 ;  /* 0x0360000008047fae */ /* 0x0005e2000a1a1010 */
[----:B------:R-:W-:Y:S01]  /*92d0*/  IMAD.X R7, R77, 0x1, R135, P6 ;  /* 0x000000014d077824 */ /* 0x000fe200030e0687 */
[----:B------:R-:W-:Y:S01]  /*92e0*/  ISETP.NE.U32.AND P4, PT, RZ, UR14, PT ;  /* 0x0000000eff007c0c */ /* 0x000fe2000bf85070 */
[----:B------:R-:W-:Y:S02]  /*92f0*/  USEL UR14, URZ, 0x4, !UP2 ;  /* 0x00000004ff0e7887 */ /* 0x000fe4000d000000 */
[----:B------:R-:W-:Y:S01]  /*9300*/  UISETP.GT.AND UP2, UPT, UR20, 0x12, UPT ;  /* 0x000000121400788c */ /* 0x000fe2000bf44270 */
[----:B------:R3:W-:Y:S01]  /*9310*/  LDGSTS.E [R4+0x3800], desc[UR16][R6.64], P2 ;  /* 0x0380000006047fae */ /* 0x0007e200091a1010 */
[----:B------:R-:W-:Y:S01]  /*9320*/  USEL UR14, UR14, URZ, !UP1 ;  /* 0x000000ff0e0e7287 */ /* 0x000fe2000c800000 */
[----:B-1----:R-:W-:-:S02]  /*9330*/  IADD3 R10, P6, PT, R78, R132, RZ ;  /* 0x000000844e0a7210 */ /* 0x002fc40007fde0ff */
[----:B--2---:R-:W-:-:S03]  /*9340*/  IADD3 R8, P5, PT, R78, R134, RZ ;  /* 0x000000864e087210 */ /* 0x004fc60007fbe0ff */
[C---:B------:R-:W-:Y:S02]  /*9350*/  IMAD.X R11, R77.reuse, 0x1, R131, P6 ;  /* 0x000000014d0b7824 */ /* 0x040fe400030e0683 */
[----:B------:R-:W-:Y:S01]  /*9360*/  IMAD.X R9, R77, 0x1, R133, P5 ;  /* 0x000000014d097824 */ /* 0x000fe200028e0685 */
[----:B---3--:R-:W-:-:S04]  /*9370*/  IADD3 R6, P5, PT, R78, R130, RZ ;  /* 0x000000824e067210 */ /* 0x008fc80007fbe0ff */
[----:B------:R1:W-:Y:S01]  /*9380*/  LDGSTS.E [R4+0x3a00], desc[UR16][R8.64], P2 ;  /* 0x03a0000008047fae */ /* 0x0003e200091a1010 */
[----:B------:R-:W-:Y:S01]  /*9390*/  IMAD.X R7, R77, 0x1, R129, P5 ;  /* 0x000000014d077824 */ /* 0x000fe200028e0681 */
[----:B------:R-:W-:Y:S01]  /*93a0*/  ISETP.NE.U32.AND P2, PT, RZ, UR8, PT ;  /* 0x00000008ff007c0c */ /* 0x000fe2000bf45070 */
        /* <DEDUP_REMOVED lines=9> */
[----:B------:R-:W-:Y:S01]  /*9440*/  USEL UR14, UR14, URZ, !UP1 ;  /* 0x000000ff0e0e7287 */ /* 0x000fe2000c800000 */
[C---:B--2---:R-:W-:Y:S01]  /*9450*/  IADD3 R10, P5, PT, R78.reuse, R126, RZ ;  /* 0x0000007e4e0a7210 */ /* 0x044fe20007fbe0ff */
[----:B------:R-:W-:Y:S01]  /*9460*/  IMAD.X R9, R77, 0x1, R127, P6 ;  /* 0x000000014d097824 */ /* 0x000fe200030e067f */
[----:B---3--:R-:W-:-:S03]  /*9470*/  IADD3 R6, P6, PT, R78, R124, RZ ;  /* 0x0000007c4e067210 */ /* 0x008fc60007fde0ff */
[C---:B------:R-:W-:Y:S01]  /*9480*/  IMAD.X R11, R77.reuse, 0x1, R125, P5 ;  /* 0x000000014d0b7824 */ /* 0x040fe200028e067d */
[----:B------:R1:W-:Y:S01]  /*9490*/  LDGSTS.E [R4+0x4000], desc[UR16][R8.64], P2 ;  /* 0x0400000008047fae */ /* 0x0003e200091a1010 */
[----:B------:R-:W-:-:S03]  /*94a0*/  IMAD.X R7, R77, 0x1, R123, P6 ;  /* 0x000000014d077824 */ /* 0x000fc600030e067b */
[----:B------:R2:W-:Y:S04]  /*94b0*/  LDGSTS.E [R4+0x4200], desc[UR16][R10.64], P2 ;  /* 0x042000000a047fae */ /* 0x0005e800091a1010 */
[----:B------:R3:W-:Y:S01]  /*94c0*/  LDGSTS.E [R4+0x4400], desc[UR16][R6.64], P4 ;  /* 0x0440000006047fae */ /* 0x0007e2000a1a1010 */
[C---:B-1----:R-:W-:Y:S02]  /*94d0*/  IADD3 R8, P5, PT, R78.reuse, R122, RZ ;  /* 0x0000007a4e087210 */ /* 0x042fe40007fbe0ff */
[----:B--2---:R-:W-:-:S03]  /*94e0*/  IADD3 R10, P6, PT, R78, R116, RZ ;  /* 0x000000744e0a7210 */ /* 0x004fc60007fde0ff */
[C---:B------:R-:W-:Y:S01]  /*94f0*/  IMAD.X R9, R77.reuse, 0x1, R121, P5 ;  /* 0x000000014d097824 */ /* 0x040fe200028e0679 */
[----:B------:R-:W-:Y:S01]  /*9500*/  ISETP.NE.U32.AND P5, PT, RZ, UR8, PT ;  /* 0x00000008ff007c0c */ /* 0x000fe2000bfa5070 */
[----:B------:R-:W-:Y:S01]  /*9510*/  USEL UR8, URZ, 0x4, !UP2 ;  /* 0x00000004ff087887 */ /* 0x000fe2000d000000 */
[----:B---3--:R-:W-:Y:S01]  /*9520*/  IADD3 R6, P2, PT, R78, R120, RZ ;  /* 0x000000784e067210 */ /* 0x008fe20007f5e0ff */
[----:B------:R-:W-:Y:S01]  /*9530*/  UISETP.GT.AND UP2, UPT, UR20, 0x15, UPT ;  /* 0x000000151400788c */ /* 0x000fe2000bf44270 */
[----:B------:R1:W-:Y:S01]  /*9540*/  LDGSTS.E [R4+0x4600], desc[UR16][R8.64], P4 ;  /* 0x0460000008047fae */ /* 0x0003e2000a1a1010 */
[----:B------:R-:W-:Y:S01]  /*9550*/  USEL UR8, UR8, URZ, !UP1 ;  /* 0x000000ff08087287 */ /* 0x000fe2000c800000 */
[C---:B------:R-:W-:Y:S02]  /*9560*/  IMAD.X R11, R77.reuse, 0x1, R111, P6 ;  /* 0x000000014d0b7824 */ /* 0x040fe400030e066f */
[----:B------:R-:W-:Y:S01]  /*9570*/  IMAD.X R7, R77, 0x1, R119, P2 ;  /* 0x000000014d077824 */ /* 0x000fe200010e0677 */
[----:B------:R-:W-:-:S04]  /*9580*/  ISETP.NE.U32.AND P2, PT, RZ, UR14, PT ;  /* 0x0000000eff007c0c */ /* 0x000fc8000bf45070 */
[----:B------:R2:W-:Y:S01]  /*9590*/  LDGSTS.E [R4+0x4800], desc[UR16][R6.64], P5 ;  /* 0x0480000006047fae */ /* 0x0005e2000a9a1010 */
[----:B-1----:R-:W-:-:S05]  /*95a0*/  IADD3 R8, P4, PT, R78, R118, RZ ;  /* 0x000000764e087210 */ /* 0x002fca0007f9e0ff */
[C---:B------:R-:W-:Y:S01]  /*95b0*/  IMAD.X R9, R77.reuse, 0x1, R117, P4 ;  /* 0x000000014d097824 */ /* 0x040fe200020e0675 */
[----:B------:R-:W-:Y:S01]  /*95c0*/  ISETP.NE.U32.AND P4, PT, RZ, UR8, PT ;  /* 0x00000008ff007c0c */ /* 0x000fe2000bf85070 */
[----:B------:R-:W-:Y:S01]  /*95d0*/  USEL UR8, URZ, 0x4, !UP2 ;  /* 0x00000004ff087887 */ /* 0x000fe2000d000000 */
[----:B--2---:R-:W-:Y:S02]  /*95e0*/  IADD3 R6, P6, PT, R78, R110, RZ ;  /* 0x0000006e4e067210 */ /* 0x004fe40007fde0ff */
[----:B------:R1:W-:Y:S01]  /*95f0*/  LDGSTS.E [R4+0x4a00], desc[UR16][R8.64], P5 ;  /* 0x04a0000008047fae */ /* 0x0003e2000a9a1010 */
[----:B------:R-:W-:Y:S01]  /*9600*/  USEL UR8, UR8, URZ, !UP1 ;  /* 0x000000ff08087287 */ /* 0x000fe2000c800000 */
[----:B------:R-:W-:Y:S02]  /*9610*/  IADD3.X R7, PT, PT, R77, R109, RZ, P6, !PT ;  /* 0x0000006d4d077210 */ /* 0x000fe400037fe4ff */
[----:B------:R2:W-:Y:S01]  /*9620*/  LDGSTS.E [R4+0x4c00], desc[UR16][R10.64], P2 ;  /* 0x04c000000a047fae */ /* 0x0005e200091a1010 */
[----:B------:R-:W-:-:S03]  /*9630*/  UISETP.GT.AND UP2, UPT, UR20, 0x16, UPT ;  /* 0x000000161400788c */ /* 0x000fc6000bf44270 */
[----:B------:R3:W-:Y:S01]  /*9640*/  LDGSTS.E [R4+0x4e00], desc[UR16][R6.64], P2 ;  /* 0x04e0000006047fae */ /* 0x0007e200091a1010 */
[----:B------:R-:W-:Y:S01]  /*9650*/  USEL UR14, URZ, 0x4, !UP2 ;  /* 0x00000004ff0e7887 */ /* 0x000fe2000d000000 */
[----:B------:R-:W-:Y:S01]  /*9660*/  ISETP.NE.U32.AND P2, PT, RZ, UR8, PT ;  /* 0x00000008ff007c0c */ /* 0x000fe2000bf45070 */
[----:B------:R-:W-:Y:S01]  /*9670*/  UISETP.GT.AND UP2, UPT, UR20, 0x17, UPT ;  /* 0x000000171400788c */ /* 0x000fe2000bf44270 */
[C---:B-1----:R-:W-:Y:S01]  /*9680*/  IADD3 R8, P6, PT, R78.reuse, R106, RZ ;  /* 0x0000006a4e087210 */ /* 0x042fe20007fde0ff */
[----:B------:R-:W-:Y:S02]  /*9690*/  USEL UR14, UR14, URZ, !UP1 ;  /* 0x000000ff0e0e7287 */ /* 0x000fe4000c800000 */
[----:B------:R-:W-:Y:S01]  /*96a0*/  USEL UR8, URZ, 0x4, !UP2 ;  /* 0x00000004ff087887 */ /* 0x000fe2000d000000 */
[C---:B--2---:R-:W-:Y:S01]  /*96b0*/  IADD3 R10, P5, PT, R78.reuse, R108, RZ ;  /* 0x0000006c4e0a7210 */ /* 0x044fe20007fbe0ff */
[----:B------:R-:W-:Y:S01]  /*96c0*/  IMAD.X R9, R77, 0x1, R105, P6 ;  /* 0x000000014d097824 */ /* 0x000fe200030e0669 */
[----:B------:R-:W-:Y:S01]  /*96d0*/  UISETP.GT.AND UP2, UPT, UR20, 0x18, UPT ;  /* 0x000000181400788c */ /* 0x000fe2000bf44270 */
[----:B---3--:R-:W-:-:S02]  /*96e0*/  IADD3 R6, P6, PT, R78, R104, RZ ;  /* 0x000000684e067210 */ /* 0x008fc40007fde0ff */
[C---:B------:R-:W-:Y:S01]  /*96f0*/  IMAD.X R11, R77.reuse, 0x1, R107, P5 ;  /* 0x000000014d0b7824 */ /* 0x040fe200028e066b */
[----:B------:R-:W-:Y:S02]  /*9700*/  USEL UR8, UR8, URZ, !UP1 ;  /* 0x000000ff08087287 */ /* 0x000fe4000c800000 */
[----:B------:R-:W-:Y:S02]  /*9710*/  IMAD.X R7, R77, 0x1, R103, P6 ;  /* 0x000000014d077824 */ /* 0x000fe400030e0667 */
[----:B------:R1:W-:Y:S04]  /*9720*/  LDGSTS.E [R4+0x5000], desc[UR16][R10.64], P4 ;  /* 0x050000000a047fae */ /* 0x0003e8000a1a1010 */
[----:B------:R2:W-:Y:S01]  /*9730*/  LDGSTS.E [R4+0x5200], desc[UR16][R8.64], P4 ;  /* 0x0520000008047fae */ /* 0x0005e2000a1a1010 */
[----:B------:R-:W-:Y:S01]  /*9740*/  ISETP.NE.U32.AND P4, PT, RZ, UR14, PT ;  /* 0x0000000eff007c0c */ /* 0x000fe2000bf85070 */
[----:B------:R-:W-:-:S02]  /*9750*/  USEL UR14, URZ, 0x4, !UP2 ;  /* 0x00000004ff0e7887 */ /* 0x000fc4000d000000 */
[----:B------:R3:W-:Y:S01]  /*9760*/  LDGSTS.E [R4+0x5400], desc[UR16][R6.64], P2 ;  /* 0x0540000006047fae */ /* 0x0007e200091a1010 */
[----:B------:R-:W-:Y:S02]  /*9770*/  UISETP.GT.AND UP2, UPT, UR20, 0x19, UPT ;  /* 0x000000191400788c */ /* 0x000fe4000bf44270 */
[----:B------:R-:W-:Y:S01]  /*9780*/  USEL UR14, UR14, URZ, !UP1 ;  /* 0x000000ff0e0e7287 */ /* 0x000fe2000c800000 */
[C---:B-1----:R-:W-:Y:S02]  /*9790*/  IADD3 R10, P6, PT, R78.reuse, R100, RZ ;  /* 0x000000644e0a7210 */ /* 0x042fe40007fde0ff */
[----:B--2---:R-:W-:-:S03]  /*97a0*/  IADD3 R8, P5, PT, R78, R102, RZ ;  /* 0x000000664e087210 */ /* 0x004fc60007fbe0ff */
[C---:B------:R-:W-:Y:S02]  /*97b0*/  IMAD.X R11, R77.reuse, 0x1, R99, P6 ;  /* 0x000000014d0b7824 */ /* 0x040fe400030e0663 */
[----:B------:R-:W-:Y:S01]  /*97c0*/  IMAD.X R9, R77, 0x1, R101, P5 ;  /* 0x000000014d097824 */ /* 0x000fe200028e0665 */
[----:B---3--:R-:W-:-:S04]  /*97d0*/  IADD3 R6, P5, PT, R78, R98, RZ ;  /* 0x000000624e067210 */ /* 0x008fc80007fbe0ff */
        /* <DEDUP_REMOVED lines=32> */
[----:B------:R-:W-:Y:S01]  /*99e0*/  ISETP.NE.U32.AND P2, PT, RZ, UR14, PT ;  /* 0x0000000eff007c0c */ /* 0x000fe2000bf45070 */
[----:B------:R-:W-:-:S03]  /*99f0*/  USEL UR14, URZ, 0x4, !UP3 ;  /* 0x00000004ff0e7887 */ /* 0x000fc6000d800000 */
[----:B------:R-:W-:Y:S01]  /*9a00*/  LDGSTS.E [R4+0x6400], desc[UR16][R6.64], P5 ;  /* 0x0640000006047fae */ /* 0x000fe2000a9a1010 */
[----:B------:R-:W-:Y:S01]  /*9a10*/  USEL UR14, UR14, URZ, !UP1 ;  /* 0x000000ff0e0e7287 */ /* 0x000fe2000c800000 */
[----:B-1----:R-:W-:-:S03]  /*9a20*/  IADD3 R8, P4, PT, R78, R86, RZ ;  /* 0x000000564e087210 */ /* 0x002fc60007f9e0ff */
[----:B------:R-:W-:Y:S02]  /*9a30*/  UISETP.NE.U32.AND UP3, UPT, UR14, URZ, UPT ;  /* 0x000000ff0e00728c */ /* 0x000fe4000bf65070 */
[----:B------:R-:W-:-:S05]  /*9a40*/  IMAD.X R9, R77, 0x1, R85, P4 ;  /* 0x000000014d097824 */ /* 0x000fca00020e0655 */
[----:B------:R1:W-:Y:S01]  /*9a50*/  LDGSTS.E [R4+0x6600], desc[UR16][R8.64], P5 ;  /* 0x0660000008047fae */ /* 0x0003e2000a9a1010 */
[----:B------:R-:W-:Y:S01]  /*9a60*/  ISETP.NE.U32.AND P5, PT, RZ, UR8, PT ;  /* 0x00000008ff007c0c */ /* 0x000fe2000bfa5070 */
[----:B------:R-:W-:Y:S02]  /*9a70*/  USEL UR8, URZ, 0x4, !UP2 ;  /* 0x00000004ff087887 */ /* 0x000fe4000d000000 */
[----:B------:R2:W-:Y:S01]  /*9a80*/  LDGSTS.E [R4+0x6800], desc[UR16][R10.64], P2 ;  /* 0x068000000a047fae */ /* 0x0005e200091a1010 */
[----:B------:R-:W-:Y:S02]  /*9a90*/  UISETP.GT.AND UP2, UPT, UR20, 0x1e, UPT ;  /* 0x0000001e1400788c */ /* 0x000fe4000bf44270 */
[----:B------:R-:W-:Y:S01]  /*9aa0*/  USEL UR8, UR8, URZ, !UP1 ;  /* 0x000000ff08087287 */ /* 0x000fe2000c800000 */
[C---:B-1----:R-:W-:Y:S02]  /*9ab0*/  IADD3 R8, P6, PT, R78.reuse, R82, RZ ;  /* 0x000000524e087210 */ /* 0x042fe40007fde0ff */
[----:B--2---:R-:W-:-:S03]  /*9ac0*/  IADD3 R10, P4, PT, R78, R190, RZ ;  /* 0x000000be4e0a7210 */ /* 0x004fc60007f9e0ff */
[C---:B------:R-:W-:Y:S01]  /*9ad0*/  IMAD.X R9, R77.reuse, 0x1, R81, P6 ;  /* 0x000000014d097824 */ /* 0x040fe200030e0651 */
[----:B------:R-:W-:Y:S01]  /*9ae0*/  IADD3 R6, P6, PT, R78, R192, RZ ;  /* 0x000000c04e067210 */ /* 0x000fe20007fde0ff */
[----:B------:R-:W-:Y:S01]  /*9af0*/  IMAD.X R11, R77, 0x1, R191, P4 ;  /* 0x000000014d0b7824 */ /* 0x000fe200020e06bf */
[----:B------:R-:W-:-:S03]  /*9b00*/  ISETP.NE.U32.AND P4, PT, RZ, UR8, PT ;  /* 0x00000008ff007c0c */ /* 0x000fc6000bf85070 */
[----:B------:R-:W-:Y:S01]  /*9b10*/  IMAD.X R7, R77, 0x1, R193, P6 ;  /* 0x000000014d077824 */ /* 0x000fe200030e06c1 */
[----:B------:R1:W-:Y:S01]  /*9b20*/  LDGSTS.E [R4+0x6a00], desc[UR16][R8.64], P2 ;  /* 0x06a0000008047fae */ /* 0x0003e200091a1010 */
[----:B------:R-:W-:Y:S02]  /*9b30*/  USEL UR8, URZ, 0x4, !UP2 ;  /* 0x00000004ff087887 */ /* 0x000fe4000d000000 */
[----:B------:R-:W-:Y:S01]  /*9b40*/  UISETP.GT.AND UP2, UPT, UR20, 0x1f, UPT ;  /* 0x0000001f1400788c */ /* 0x000fe2000bf44270 */
[----:B------:R2:W-:Y:S01]  /*9b50*/  LDGSTS.E [R4+0x6c00], desc[UR16][R10.64], P5 ;  /* 0x06c000000a047fae */ /* 0x0005e2000a9a1010 */
[----:B------:R-:W-:-:S03]  /*9b60*/  USEL UR8, UR8, URZ, !UP1 ;  /* 0x000000ff08087287 */ /* 0x000fc6000c800000 */
[----:B------:R3:W-:Y:S01]  /*9b70*/  LDGSTS.E [R4+0x6e00], desc[UR16][R6.64], P5 ;  /* 0x06e0000006047fae */ /* 0x0007e2000a9a1010 */
[----:B------:R-:W-:Y:S02]  /*9b80*/  PLOP3.LUT P5, PT, PT, PT, UP3, 0x40, 0x4 ;  /* 0x000000000004781c */ /* 0x000fe40003fae838 */
[C---:B-1----:R-:W-:Y:S02]  /*9b90*/  IADD3 R8, P6, PT, R78.reuse, R194, RZ ;  /* 0x000000c24e087210 */ /* 0x042fe40007fde0ff */
[----:B--2---:R-:W-:-:S03]  /*9ba0*/  IADD3 R10, P2, PT, R78, R196, RZ ;  /* 0x000000c44e0a7210 */ /* 0x004fc60007f5e0ff */
[C---:B------:R-:W-:Y:S01]  /*9bb0*/  IMAD.X R9, R77.reuse, 0x1, R195, P6 ;  /* 0x000000014d097824 */ /* 0x040fe200030e06c3 */
[----:B---3--:R-:W-:Y:S01]  /*9bc0*/  IADD3 R6, P6, PT, R78, R198, RZ ;  /* 0x000000c64e067210 */ /* 0x008fe20007fde0ff */
[C---:B------:R-:W-:Y:S01]  /*9bd0*/  IMAD.X R11, R77.reuse, 0x1, R197, P2 ;  /* 0x000000014d0b7824 */ /* 0x040fe200010e06c5 */
[----:B------:R-:W-:Y:S02]  /*9be0*/  PLOP3.LUT P2, PT, PT, PT, UP3, 0x40, 0x4 ;  /* 0x000000000004781c */ /* 0x000fe40003f4e838 */
[----:B------:R1:W-:Y:S01]  /*9bf0*/  LDGSTS.E [R4+0x7000], desc[UR16][R8.64], P4 ;  /* 0x0700000008047fae */ /* 0x0003e2000a1a1010 */
[----:B------:R-:W-:-:S03]  /*9c00*/  IMAD.X R7, R77, 0x1, R199, P6 ;  /* 0x000000014d077824 */ /* 0x000fc600030e06c7 */
[----:B------:R2:W-:Y:S04]  /*9c10*/  LDGSTS.E [R4+0x7200], desc[UR16][R10.64], P4 ;  /* 0x072000000a047fae */ /* 0x0005e8000a1a1010 */
[----:B------:R3:W-:Y:S01]  /*9c20*/  LDGSTS.E [R4+0x7400], desc[UR16][R6.64], !P5 ;  /* 0x0740000006047fae */ /* 0x0007e2000e9a1010 */
[----:B------:R-:W-:Y:S01]  /*9c30*/  ISETP.NE.U32.AND P5, PT, RZ, UR8, PT ;  /* 0x00000008ff007c0c */ /* 0x000fe2000bfa5070 */
[----:B------:R-:W-:Y:S01]  /*9c40*/  USEL UR8, URZ, 0x4, !UP2 ;  /* 0x00000004ff087887 */ /* 0x000fe2000d000000 */
[----:B-1----:R-:W-:-:S03]  /*9c50*/  IADD3 R8, P4, PT, R78, R200, RZ ;  /* 0x000000c84e087210 */ /* 0x002fc60007f9e0ff */
[----:B------:R-:W-:Y:S02]  /*9c60*/  USEL UR8, UR8, URZ, !UP1 ;  /* 0x000000ff08087287 */ /* 0x000fe4000c800000 */
[----:B------:R-:W-:Y:S01]  /*9c70*/  IMAD.X R9, R77, 0x1, R201, P4 ;  /* 0x000000014d097824 */ /* 0x000fe200020e06c9 */
[C---:B--2---:R-:W-:Y:S02]  /*9c80*/  IADD3 R10, P4, PT, R78.reuse, R204, RZ ;  /* 0x000000cc4e0a7210 */ /* 0x044fe40007f9e0ff */
[----:B---3--:R-:W-:Y:S02]  /*9c90*/  IADD3 R6, P6, PT, R78, R202, RZ ;  /* 0x000000ca4e067210 */ /* 0x008fe40007fde0ff */
[----:B------:R1:W-:Y:S01]  /*9ca0*/  LDGSTS.E [R4+0x7600], desc[UR16][R8.64], !P2 ;  /* 0x0760000008047fae */ /* 0x0003e2000d1a1010 */
[----:B------:R-:W-:Y:S01]  /*9cb0*/  ISETP.GE.AND P2, PT, R5, UR20, PT ;  /* 0x0000001405007c0c */ /* 0x000fe2000bf46270 */
[C---:B------:R-:W-:Y:S01]  /*9cc0*/  IMAD.X R11, R77.reuse, 0x1, R205, P4 ;  /* 0x000000014d0b7824 */ /* 0x040fe200020e06cd */
[----:B------:R-:W-:Y:S01]  /*9cd0*/  UIADD3 UR20, UPT, UPT, UR20, -0x20, URZ ;  /* 0xffffffe014147890 */ /* 0x000fe2000fffe0ff */
[----:B------:R-:W-:Y:S01]  /*9ce0*/  IMAD.X R7, R77, 0x1, R203, P6 ;  /* 0x000000014d077824 */ /* 0x000fe200030e06cb */
[----:B------:R-:W-:-:S02]  /*9cf0*/  SEL R5, RZ, 0x4, P2 ;  /* 0x00000004ff057807 */ /* 0x000fc40001000000 */
[----:B------:R-:W-:Y:S01]  /*9d00*/  PLOP3.LUT P6, PT, PT, PT, UP1, 0x40, 0x4 ;  /* 0x000000000004781c */ /* 0x000fe20003fce818 */
[----:B------:R-:W-:Y:S01]  /*9d10*/  UISETP.GT.AND UP1, UPT, UR13, 0x2, UPT ;  /* 0x000000020d00788c */ /* 0x000fe2000bf24270 */
[----:B------:R-:W-:Y:S01]  /*9d20*/  ISETP.NE.U32.AND P2, PT, RZ, UR8, PT ;  /* 0x00000008ff007c0c */ /* 0x000fe2000bf45070 */
[----:B------:R2:W-:Y:S01]  /*9d30*/  LDGSTS.E [R4+0x7800], desc[UR16][R6.64], P5 ;  /* 0x0780000006047fae */ /* 0x0005e2000a9a1010 */
[----:B------:R-:W-:Y:S01]  /*9d40*/  SEL R5, R5, RZ, P6 ;  /* 0x000000ff05057207 */ /* 0x000fe20003000000 */
[----:B------:R-:W-:Y:S02]  /*9d50*/  USEL UR13, UR13, URZ, !UP1 ;  /* 0x000000ff0d0d7287 */ /* 0x000fe4000c800000 */
[----:B------:R3:W-:Y:S01]  /*9d60*/  LDGSTS.E [R4+0x7a00], desc[UR16][R10.64], P5 ;  /* 0x07a000000a047fae */ /* 0x0007e2000a9a1010 */
[----:B-1----:R-:W-:Y:S01]  /*9d70*/  IADD3 R8, P5, PT, R189, R210, RZ ;  /* 0x000000d2bd087210 */ /* 0x002fe20007fbe0ff */
[----:B------:R-:W-:Y:S02]  /*9d80*/  ULEA UR8, UR13, UR9, 0xc ;  /* 0x000000090d087291 */ /* 0x000fe4000f8e60ff */
[----:B------:R-:W-:-:S02]  /*9d90*/  UISETP.GT.AND UP1, UPT, UR12, 0x1, UPT ;  /* 0x000000010c00788c */ /* 0x000fc4000bf24270 */
[----:B------:R-:W-:Y:S01]  /*9da0*/  IMAD.X R9, R80, 0x1, R211, P5 ;  /* 0x0000000150097824 */ /* 0x000fe200028e06d3 */
[----:B--2---:R-:W-:Y:S01]  /*9db0*/  IADD3 R6, P6, PT, R78, R208, RZ ;  /* 0x000000d04e067210 */ /* 0x004fe20007fde0ff */
[----:B------:R-:W-:Y:S01]  /*9dc0*/  VIADD R13, R69, UR8 ;  /* 0x00000008450d7c36 */ /* 0x000fe20008000000 */
[----:B------:R-:W-:Y:S01]  /*9dd0*/  USEL UR12, UR12, URZ, !UP1 ;  /* 0x000000ff0c0c7287 */ /* 0x000fe2000c800000 */
[----:B------:R-:W-:Y:S01]  /*9de0*/  VIADD R15, R12, UR8 ;  /* 0x000000080c0f7c36 */ /* 0x000fe20008000000 */
[----:B---3--:R-:W-:Y:S01]  /*9df0*/  IADD3 R10, P4, PT, R78, R206, RZ ;  /* 0x000000ce4e0a7210 */ /* 0x008fe20007f9e0ff */
[----:B------:R-:W-:Y:S01]  /*9e00*/  IMAD.X R7, R77, 0x1, R209, P6 ;  /* 0x000000014d077824 */ /* 0x000fe200030e06d1 */
[----:B------:R-:W-:-:S03]  /*9e10*/  USEL UR8, URZ, 0x1, !UP1 ;  /* 0x00000001ff087887 */ /* 0x000fc6000c800000 */
[----:B------:R-:W-:Y:S01]  /*9e20*/  IMAD.X R11, R77, 0x1, R207, P4 ;  /* 0x000000014d0b7824 */ /* 0x000fe200020e06cf */
[----:B------:R-:W-:Y:S01]  /*9e30*/  ISETP.NE.U32.AND P4, PT, R5, RZ, PT ;  /* 0x000000ff0500720c */ /* 0x000fe20003f85070 */
[----:B------:R-:W-:-:S03]  /*9e40*/  ULOP3.LUT UR8, UR4, UR8, URZ, 0x3c, !UPT ;  /* 0x0000000804087292 */ /* 0x000fc6000f8e3cff */
[----:B------:R1:W-:Y:S04]  /*9e50*/  LDGSTS.E [R4+0x7c00], desc[UR16][R10.64], P2 ;  /* 0x07c000000a047fae */ /* 0x0003e800091a1010 */
[----:B------:R2:W-:Y:S04]  /*9e60*/  LDGSTS.E [R4+0x7e00], desc[UR16][R6.64], P2 ;  /* 0x07e0000006047fae */ /* 0x0005e800091a1010 */
[----:B------:R-:W0:Y:S01]  /*9e70*/  LDGDEPBAR ;  /* 0x00000000000079af */ /* 0x000e220000000000 */
[----:B-1----:R-:W-:-:S03]  /*9e80*/  IADD3 R10, P6, PT, R189, R214, RZ ;  /* 0x000000d6bd0a7210 */ /* 0x002fc60007fde0ff */
[----:B------:R1:W-:Y:S01]  /*9e90*/  LDGSTS.E [R13+0x10000], desc[UR16][R8.64], P4 ;  /* 0x10000000080d7fae */ /* 0x0003e2000a1a1010 */
[C---:B--2---:R-:W-:Y:S01]  /*9ea0*/  IADD3 R4, P2, PT, R189.reuse, R218, RZ ;  /* 0x000000dabd047210 */ /* 0x044fe20007f5e0ff */
[----:B------:R-:W-:Y:S01]  /*9eb0*/  IMAD.X R11, R80, 0x1, R215, P6 ;  /* 0x00000001500b7824 */ /* 0x000fe200030e06d7 */
[----:B------:R-:W-:-:S03]  /*9ec0*/  IADD3 R6, P6, PT, R189, R222, RZ ;  /* 0x000000debd067210 */ /* 0x000fc60007fde0ff */
[C---:B------:R-:W-:Y:S01]  /*9ed0*/  IMAD.X R5, R80.reuse, 0x1, R219, P2 ;  /* 0x0000000150057824 */ /* 0x040fe200010e06db */
[----:B------:R2:W-:Y:S01]  /*9ee0*/  LDGSTS.E [R13+0x10400], desc[UR16][R10.64], P4 ;  /* 0x104000000a0d7fae */ /* 0x0005e2000a1a1010 */
[C---:B------:R-:W-:Y:S01]  /*9ef0*/  IMAD.X R7, R80.reuse, 0x1, R223, P6 ;  /* 0x0000000150077824 */ /* 0x040fe200030e06df */
[C---:B-1----:R-:W-:Y:S02]  /*9f00*/  IADD3 R8, P5, PT, R189.reuse, R212, RZ ;  /* 0x000000d4bd087210 */ /* 0x042fe40007fbe0ff */
[----:B------:R1:W-:Y:S02]  /*9f10*/  LDGSTS.E [R13+0x10800], desc[UR16][R4.64], P4 ;  /* 0x10800000040d7fae */ /* 0x0003e4000a1a1010 */
[----:B------:R-:W-:Y:S02]  /*9f20*/  IADD3.X R9, PT, PT, R80, R213, RZ, P5, !PT ;  /* 0x000000d550097210 */ /* 0x000fe40002ffe4ff */
[----:B------:R3:W-:Y:S01]  /*9f30*/  LDGSTS.E [R13+0x10c00], desc[UR16][R6.64], P4 ;  /* 0x10c00000060d7fae */ /* 0x0007e2000a1a1010 */
[----:B--2---:R-:W-:-:S03]  /*9f40*/  IADD3 R10, P6, PT, R189, R224, RZ ;  /* 0x000000e0bd0a7210 */ /* 0x004fc60007fde0ff */
[----:B------:R-:W-:Y:S01]  /*9f50*/  LDGSTS.E [R15+0x10200], desc[UR16][R8.64], P4 ;  /* 0x10200000080f7fae */ /* 0x000fe2000a1a1010 */
[C---:B-1----:R-:W-:Y:S01]  /*9f60*/  IADD3 R4, P2, PT, R189.reuse, R216, RZ ;  /* 0x000000d8bd047210 */ /* 0x042fe20007f5e0ff */
[----:B------:R-:W-:Y:S01]  /*9f70*/  IMAD.X R11, R80, 0x1, R225, P6 ;  /* 0x00000001500b7824 */ /* 0x000fe200030e06e1 */
[----:B---3--:R-:W-:-:S03]  /*9f80*/  IADD3 R6, P5, PT, R189, R220, RZ ;  /* 0x000000dcbd067210 */ /* 0x008fc60007fbe0ff */
[----:B------:R-:W-:Y:S01]  /*9f90*/  IMAD.X R5, R80, 0x1, R217, P2 ;  /* 0x0000000150057824 */ /* 0x000fe200010e06d9 */
[----:B------:R-:W-:Y:S01]  /*9fa0*/  ISETP.NE.U32.AND P2, PT, R226, UR5, PT ;  /* 0x00000005e2007c0c */ /* 0x000fe2000bf45070 */
[----:B------:R-:W-:-:S03]  /*9fb0*/  IMAD.X R7, R80, 0x1, R221, P5 ;  /* 0x0000000150077824 */ /* 0x000fc600028e06dd */
[----:B------:R1:W-:Y:S01]  /*9fc0*/  LDGSTS.E [R15+0x10600], desc[UR16][R4.64], P4 ;  /* 0x10600000040f7fae */ /* 0x0003e2000a1a1010 */
[----:B------:R-:W-:-:S03]  /*9fd0*/  IADD3 R78, P5, PT, R78, R71, RZ ;  /* 0x000000474e4e7210 */ /* 0x000fc60007fbe0ff */
[----:B------:R2:W-:Y:S02]  /*9fe0*/  LDGSTS.E [R15+0x10a00], desc[UR16][R6.64], P4 ;  /* 0x10a00000060f7fae */ /* 0x0005e4000a1a1010 */
[----:B------:R-:W-:Y:S02]  /*9ff0*/  IMAD.X R77, R77, 0x1, R72, P5 ;  /* 0x000000014d4d7824 */ /* 0x000fe400028e0648 */
[----:B------:R2:W-:Y:S01]  /*a000*/  LDGSTS.E [R15+0x10e00], desc[UR16][R10.64], P4 ;  /* 0x10e000000a0f7fae */ /* 0x0005e2000a1a1010 */
[----:B------:R-:W-:-:S03]  /*a010*/  IADD3 R189, P4, PT, R189, R73, RZ ;  /* 0x00000049bdbd7210 */ /* 0x000fc60007f9e0ff */
[----:B------:R-:W0:Y:S01]  /*a020*/  LDGDEPBAR ;  /* 0x00000000000079af */ /* 0x000e220000000000 */
[----:B-1----:R-:W-:Y:S02]  /*a030*/  IMAD.U32 R4, RZ, RZ, UR4 ;  /* 0x00000004ff047e24 */ /* 0x002fe4000f8e00ff */
[----:B------:R-:W-:Y:S01]  /*a040*/  IMAD.X R80, R80, 0x1, R74, P4 ;  /* 0x0000000150507824 */ /* 0x000fe200020e064a */
[----:B------:R-:W-:Y:S06]  /*a050*/  @P2 BRA `(.L_x_17) ;  /* 0xffffffdc007c2947 */ /* 0x000fec000383ffff */
.L_x_14:
[----:B------:R-:W1:Y:S01]  /*a060*/  LDC R133, c[0x0][0x3b4] ;  /* 0x0000ed00ff857b82 */ /* 0x000e620000000800 */
[----:B------:R-:W4:Y:S01]  /*a070*/  LDCU UR5, c[0x0][0x3b8] ;  /* 0x00007700ff0577ac */ /* 0x000f220008000800 */
[----:B------:R-:W2:Y:S01]  /*a080*/  LDCU.128 UR12, c[0x0][0x390] ;  /* 0x00007200ff0c77ac */ /* 0x000ea20008000c00 */
[----:B------:R-:W-:Y:S05]  /*a090*/  @!P1 BRA `(.L_x_18) ;  /* 0x0000000000109947 */ /* 0x000fea0003800000 */
[----:B------:R-:W-:-:S06]  /*a0a0*/  USHF.L.U32 UR4, UR4, 0x1f, URZ ;  /* 0x0000001f04047899 */ /* 0x000fcc00080006ff */
[----:B---3--:R-:W-:-:S04]  /*a0b0*/  IMAD.U32 R4, RZ, RZ, UR4 ;  /* 0x00000004ff047e24 */ /* 0x008fc8000f8e00ff */
[----:B------:R-:W3:Y:S02]  /*a0c0*/  SYNCS.PHASECHK.TRANS64.TRYWAIT P0, [UR11], R4 ;  /* 0x00000004ff0075a7 */ /* 0x000ee4000800110b */
[----:B---3--:R-:W-:Y:S05]  /*a0d0*/  @!P0 BRA `(.L_x_19) ;  /* 0x0000002800208947 */ /* 0x008fea0003800000 */
.L_x_18:
[----:B------:R-:W-:-:S04]  /*a0e0*/  DEPBAR.LE SB0, 0x0 ;  /* 0x000080000000791a */ /* 0x000fc80000000000 */
[----:B------:R-:W-:Y:S01]  /*a0f0*/  BAR.SYNC.DEFER_BLOCKING 0x0 ;  /* 0x0000000000007b1d */ /* 0x000fe20000010000 */
[----:B------:R-:W-:Y:S01]  /*a100*/  VIADD R134, R0, 0x1 ;  /* 0x0000000100867836 */ /* 0x000fe20000000000 */
[C---:B--2---:R-:W-:Y:S01]  /*a110*/  ISETP.GE.AND P2, PT, R2.reuse, UR14, PT ;  /* 0x0000000e02007c0c */ /* 0x044fe2000bf46270 */
[----:B-1----:R-:W-:Y:S01]  /*a120*/  IMAD R132, R2, R133, RZ ;  /* 0x0000008502847224 */ /* 0x002fe200078e02ff */
[----:B------:R-:W-:Y:S01]  /*a130*/  ISETP.GE.AND P6, PT, R3, UR14, PT ;  /* 0x0000000e03007c0c */ /* 0x000fe2000bfc6270 */
[----:B------:R-:W-:Y:S01]  /*a140*/  VIADD R137, R0, 0x2 ;  /* 0x0000000200897836 */ /* 0x000fe20000000000 */
[----:B------:R-:W-:Y:S01]  /*a150*/  ISETP.GE.AND P4, PT, R134, UR15, PT ;  /* 0x0000000f86007c0c */ /* 0x000fe2000bf86270 */
[----:B------:R-:W-:Y:S01]  /*a160*/  VIADD R136, R0, 0x3 ;  /* 0x0000000300887836 */ /* 0x000fe20000000000 */
[----:B------:R-:W-:Y:S01]  /*a170*/  LEA R134, P0, R132, UR12, 0x2 ;  /* 0x0000000c84867c11 */ /* 0x000fe2000f8010ff */
[C---:B----4-:R-:W-:Y:S01]  /*a180*/  IMAD R139, R0.reuse, UR5, RZ ;  /* 0x00000005008b7c24 */ /* 0x050fe2000f8e02ff */
[----:B------:R-:W-:Y:S01]  /*a190*/  ISETP.LT.AND P2, PT, R0, UR15, !P2 ;  /* 0x0000000f00007c0c */ /* 0x000fe2000d741270 */
[----:B------:R-:W-:Y:S01]  /*a1a0*/  IMAD R133, R133, 0x80, R132 ;  /* 0x0000008085857824 */ /* 0x000fe200078e0284 */
[----:B------:R-:W-:Y:S01]  /*a1b0*/  LEA.HI.X.SX32 R135, R132, UR13, 0x2, P0 ;  /* 0x0000000d84877c11 */ /* 0x000fe200080f16ff */
[----:B------:R-:W-:Y:S01]  /*a1c0*/  VIADD R138, R0, 0x4 ;  /* 0x00000004008a7836 */ /* 0x000fe20000000000 */
[----:B------:R-:W-:Y:S01]  /*a1d0*/  ISETP.GE.AND P0, PT, R137, UR15, PT ;  /* 0x0000000f89007c0c */ /* 0x000fe2000bf06270 */
[C---:B------:R-:W-:Y:S01]  /*a1e0*/  VIADD R143, R139.reuse, UR5 ;  /* 0x000000058b8f7c36 */ /* 0x040fe20008000000 */
[----:B------:R-:W-:Y:S01]  /*a1f0*/  ISETP.GE.AND P1, PT, R136, UR15, PT ;  /* 0x0000000f88007c0c */ /* 0x000fe2000bf26270 */
[----:B------:R-:W-:Y:S01]  /*a200*/  IMAD.WIDE R136, R139, 0x4, R134 ;  /* 0x000000048b887825 */ /* 0x000fe200078e0286 */
[----:B------:R-:W-:-:S03]  /*a210*/  LEA R132, P5, R133, UR12, 0x2 ;  /* 0x0000000c85847c11 */ /* 0x000fc6000f8a10ff */
[----:B------:R-:W-:Y:S01]  /*a220*/  VIADD R142, R0, 0x5 ;  /* 0x00000005008e7836 */ /* 0x000fe20000000000 */
[----:B------:R-:W-:Y:S01]  /*a230*/  LEA.HI.X.SX32 R133, R133, UR13, 0x2, P5 ;  /* 0x0000000d85857c11 */ /* 0x000fe2000a8f16ff */
[C---:B------:R-:W-:Y:S01]  /*a240*/  VIADD R145, R143.reuse, UR5 ;  /* 0x000000058f917c36 */ /* 0x040fe20008000000 */
[----:B------:R-:W1:Y:S02]  /*a250*/  @!P3 SYNCS.CCTL.IV [UR9+0x13000] ;  /* 0x01300000ff00b9b1 */ /* 0x000e640008000009 */
[----:B-1----:R-:W-:Y:S01]  /*a260*/  BAR.SYNC.DEFER_BLOCKING 0x0 ;  /* 0x0000000000007b1d */ /* 0x002fe20000010000 */
[----:B------:R-:W-:Y:S01]  /*a270*/  ISETP.LT.AND P5, PT, R2, UR14, !P0 ;  /* 0x0000000e02007c0c */ /* 0x000fe2000c7a1270 */
[----:B------:R-:W-:Y:S01]  /*a280*/  IMAD.WIDE R140, R143, 0x4, R132 ;  /* 0x000000048f8c7825 */ /* 0x000fe200078e0284 */
[----:B------:R-:W-:-:S03]  /*a290*/  ISETP.LT.AND P0, PT, R3, UR14, !P0 ;  /* 0x0000000e03007c0c */ /* 0x000fc6000c701270 */
[----:B------:R-:W-:Y:S01]  /*a2a0*/  VIADD R147, R145, UR5 ;  /* 0x0000000591937c36 */ /* 0x000fe20008000000 */
[----:B---3--:R-:W1:Y:S01]  /*a2b0*/  LDTM.x128 R4, tmem[UR10] ;  /* 0x0000000a000479ee */ /* 0x008e6200083c0000 */
[----:B------:R-:W2:Y:S01]  /*a2c0*/  @!P3 SYNCS.CCTL.IV [UR9+0x13008] ;  /* 0x01300800ff00b9b1 */ /* 0x000ea20008000009 */
[----:B------:R-:W-:Y:S01]  /*a2d0*/  NOP ;  /* 0x0000000000007918 */ /* 0x000fe20000000000 */
[----:B------:R-:W-:Y:S01]  /*a2e0*/  ISETP.GE.AND P3, PT, R138, UR15, PT ;  /* 0x0000000f8a007c0c */ /* 0x000fe2000bf66270 */
[----:B------:R-:W-:Y:S01]  /*a2f0*/  IMAD.WIDE R138, R139, 0x4, R132 ;  /* 0x000000048b8a7825 */ /* 0x000fe200078e0284 */
[----:B-1----:R1:W-:Y:S01]  /*a300*/  @P2 STG.E desc[UR16][R136.64], R4 ;  /* 0x0000000488002986 */ /* 0x0023e2000c101910 */
[----:B------:R-:W-:Y:S02]  /*a310*/  ISETP.LT.AND P2, PT, R0, UR15, !P6 ;  /* 0x0000000f00007c0c */ /* 0x000fe4000f741270 */
[----:B------:R-:W-:Y:S02]  /*a320*/  ISETP.LT.AND P6, PT, R2, UR14, !P4 ;  /* 0x0000000e02007c0c */ /* 0x000fe4000e7c1270 */
[----:B------:R-:W-:Y:S01]  /*a330*/  ISETP.LT.AND P4, PT, R3, UR14, !P4 ;  /* 0x0000000e03007c0c */ /* 0x000fe2000e781270 */
[----:B-1----:R-:W-:-:S08]  /*a340*/  IMAD.WIDE R136, R143, 0x4, R134 ;  /* 0x000000048f887825 */ /* 0x002fd000078e0286 */
[----:B------:R1:W-:Y:S01]  /*a350*/  @P2 STG.E desc[UR16][R138.64], R68 ;  /* 0x000000448a002986 */ /* 0x0003e2000c101910 */
[----:B------:R-:W-:Y:S01]  /*a360*/  ISETP.GE.AND P2, PT, R142, UR15, PT ;  /* 0x0000000f8e007c0c */ /* 0x000fe2000bf46270 */
[----:B------:R-:W-:Y:S02]  /*a370*/  VIADD R4, R0, 0x6 ;  /* 0x0000000600047836 */ /* 0x000fe40000000000 */
[----:B------:R3:W-:Y:S01]  /*a380*/  @P6 STG.E desc[UR16][R136.64], R5 ;  /* 0x0000000588006986 */ /* 0x0007e2000c101910 */
[----:B------:R-:W-:Y:S01]  /*a390*/  ISETP.LT.AND P6, PT, R2, UR14, !P1 ;  /* 0x0000000e02007c0c */ /* 0x000fe2000cfc1270 */
[----:B------:R-:W-:Y:S01]  /*a3a0*/  IMAD.WIDE R142, R145, 0x4, R134 ;  /* 0x00000004918e7825 */ /* 0x000fe200078e0286 */
[----:B------:R-:W-:Y:S01]  /*a3b0*/  ISETP.LT.AND P1, PT, R3, UR14, !P1 ;  /* 0x0000000e03007c0c */ /* 0x000fe2000cf21270 */
[----:B------:R4:W-:Y:S01]  /*a3c0*/  @P4 STG.E desc[UR16][R140.64], R69 ;  /* 0x000000458c004986 */ /* 0x0009e2000c101910 */
[----:B------:R-:W-:Y:S01]  /*a3d0*/  ISETP.GE.AND P4, PT, R4, UR15, PT ;  /* 0x0000000f04007c0c */ /* 0x000fe2000bf86270 */
[----:B-1----:R-:W-:-:S02]  /*a3e0*/  IMAD.WIDE R138, R145, 0x4, R132 ;  /* 0x00000004918a7825 */ /* 0x002fc400078e0284 */
[----:B------:R1:W-:Y:S01]  /*a3f0*/  @P5 STG.E desc[UR16][R142.64], R6 ;  /* 0x000000068e005986 */ /* 0x0003e2000c101910 */
[----:B------:R-:W-:Y:S01]  /*a400*/  ISETP.LT.AND P5, PT, R2, UR14, !P3 ;  /* 0x0000000e02007c0c */ /* 0x000fe2000dfa1270 */
[----:B---3--:R-:W-:Y:S02]  /*a410*/  IMAD.WIDE R4, R147, 0x4, R134 ;  /* 0x0000000493047825 */ /* 0x008fe400078e0286 */
[----:B------:R3:W-:Y:S01]  /*a420*/  @P0 STG.E desc[UR16][R138.64], R70 ;  /* 0x000000468a000986 */ /* 0x0007e2000c101910 */
[----:B------:R-:W-:Y:S01]  /*a430*/  ISETP.LT.AND P3, PT, R3, UR14, !P3 ;  /* 0x0000000e03007c0c */ /* 0x000fe2000df61270 */
[----:B------:R-:W-:Y:S02]  /*a440*/  VIADD R136, R0, 0x7 ;  /* 0x0000000700887836 */ /* 0x000fe40000000000 */
[----:B------:R5:W-:Y:S01]  /*a450*/  @P6 STG.E desc[UR16][R4.64], R7 ;  /* 0x0000000704006986 */ /* 0x000be2000c101910 */
[----:B----4-:R-:W-:Y:S01]  /*a460*/  IMAD.WIDE R68, R147, 0x4, R132 ;  /* 0x0000000493447825 */ /* 0x010fe200078e0284 */
[----:B------:R-:W-:-:S02]  /*a470*/  ISETP.LT.AND P6, PT, R2, UR14, !P2 ;  /* 0x0000000e02007c0c */ /* 0x000fc4000d7c1270 */
[----:B------:R-:W-:Y:S01]  /*a480*/  ISETP.GE.AND P0, PT, R136, UR15, PT ;  /* 0x0000000f88007c0c */ /* 0x000fe2000bf06270 */
[----:B------:R-:W-:Y:S01]  /*a490*/  VIADD R147, R147, UR5 ;  /* 0x0000000593937c36 */ /* 0x000fe20008000000 */
[----:B------:R4:W-:Y:S01]  /*a4a0*/  @P1 STG.E desc[UR16][R68.64], R71 ;  /* 0x0000004744001986 */ /* 0x0009e2000c101910 */
[----:B------:R-:W-:Y:S01]  /*a4b0*/  ISETP.LT.AND P2, PT, R3, UR14, !P2 ;  /* 0x0000000e03007c0c */ /* 0x000fe2000d741270 */
[----:B-1----:R-:W-:Y:S02]  /*a4c0*/  VIADD R6, R0, 0x8 ;  /* 0x0000000800067836 */ /* 0x002fe40000000000 */
[----:B------:R-:W-:-:S03]  /*a4d0*/  IMAD.WIDE R136, R147, 0x4, R134 ;  /* 0x0000000493887825 */ /* 0x000fc600078e0286 */
[----:B------:R-:W-:Y:S01]  /*a4e0*/  ISETP.GE.AND P1, PT, R6, UR15, PT ;  /* 0x0000000f06007c0c */ /* 0x000fe2000bf26270 */
[C---:B------:R-:W-:Y:S01]  /*a4f0*/  VIADD R141, R147.reuse, UR5 ;  /* 0x00000005938d7c36 */ /* 0x040fe20008000000 */
[----:B------:R1:W-:Y:S01]  /*a500*/  @P5 STG.E desc[UR16][R136.64], R8 ;  /* 0x0000000888005986 */ /* 0x0003e2000c101910 */
[----:B---3--:R-:W-:Y:S01]  /*a510*/  IMAD.WIDE R138, R147, 0x4, R132 ;  /* 0x00000004938a7825 */ /* 0x008fe200078e0284 */
[C---:B------:R-:W-:Y:S02]  /*a520*/  ISETP.LT.AND P5, PT, R2.reuse, UR14, !P4 ;  /* 0x0000000e02007c0c */ /* 0x040fe4000e7a1270 */
[----:B------:R-:W-:Y:S01]  /*a530*/  ISETP.LT.AND P4, PT, R3, UR14, !P4 ;  /* 0x0000000e03007c0c */ /* 0x000fe2000e781270 */
[C---:B-----5:R-:W-:Y:S01]  /*a540*/  IMAD.WIDE R4, R141.reuse, 0x4, R134 ;  /* 0x000000048d047825 */ /* 0x060fe200078e0286 */
[----:B------:R-:W-:Y:S03]  /*a550*/  @P3 STG.E desc[UR16][R138.64], R72 ;  /* 0x000000488a003986 */ /* 0x000fe6000c101910 */
[----:B----4-:R-:W-:Y:S01]  /*a560*/  VIADD R71, R141, UR5 ;  /* 0x000000058d477c36 */ /* 0x010fe20008000000 */
[----:B------:R3:W-:Y:S01]  /*a570*/  @P6 STG.E desc[UR16][R4.64], R9 ;  /* 0x0000000904006986 */ /* 0x0007e2000c101910 */
[----:B------:R-:W-:Y:S01]  /*a580*/  ISETP.LT.AND P6, PT, R2, UR14, !P0 ;  /* 0x0000000e02007c0c */ /* 0x000fe2000c7c1270 */
[----:B------:R-:W-:Y:S01]  /*a590*/  VIADD R70, R0, 0x9 ;  /* 0x0000000900467836 */ /* 0x000fe20000000000 */
[----:B------:R-:W-:Y:S01]  /*a5a0*/  ISETP.LT.AND P0, PT, R3, UR14, !P0 ;  /* 0x0000000e03007c0c */ /* 0x000fe2000c701270 */
[----:B------:R-:W-:-:S03]  /*a5b0*/  IMAD.WIDE R6, R141, 0x4, R132 ;  /* 0x000000048d067825 */ /* 0x000fc600078e0284 */
[----:B------:R-:W-:Y:S01]  /*a5c0*/  ISETP.GE.AND P3, PT, R70, UR15, PT ;  /* 0x0000000f46007c0c */ /* 0x000fe2000bf66270 */
[C---:B------:R-:W-:Y:S01]  /*a5d0*/  IMAD.WIDE R68, R71.reuse, 0x4, R134 ;  /* 0x0000000447447825 */ /* 0x040fe200078e0286 */
[----:B------:R4:W-:Y:S03]  /*a5e0*/  @P2 STG.E desc[UR16][R6.64], R73 ;  /* 0x0000004906002986 */ /* 0x0009e6000c101910 */
[C---:B-1----:R-:W-:Y:S01]  /*a5f0*/  VIADD R137, R71.reuse, UR5 ;  /* 0x0000000547897c36 */ /* 0x042fe20008000000 */
[----:B------:R1:W-:Y:S01]  /*a600*/  @P5 STG.E desc[UR16][R68.64], R10 ;  /* 0x0000000a44005986 */ /* 0x0003e2000c101910 */
[----:B------:R-:W-:Y:S01]  /*a610*/  VIADD R8, R0, 0xa ;  /* 0x0000000a00087836 */ /* 0x000fe20000000000 */
[----:B------:R-:W-:Y:S01]  /*a620*/  ISETP.LT.AND P5, PT, R2, UR14, !P1 ;  /* 0x0000000e02007c0c */ /* 0x000fe2000cfa1270 */
[----:B------:R-:W-:Y:S01]  /*a630*/  IMAD.WIDE R70, R71, 0x4, R132 ;  /* 0x0000000447467825 */ /* 0x000fe200078e0284 */
[----:B------:R-:W-:-:S02]  /*a640*/  ISETP.LT.AND P1, PT, R3, UR14, !P1 ;  /* 0x0000000e03007c0c */ /* 0x000fc4000cf21270 */
[----:B------:R-:W-:Y:S01]  /*a650*/  ISETP.GE.AND P2, PT, R8, UR15, PT ;  /* 0x0000000f08007c0c */ /* 0x000fe2000bf46270 */
[C---:B---3--:R-:W-:Y:S01]  /*a660*/  IMAD.WIDE R4, R137.reuse, 0x4, R134 ;  /* 0x0000000489047825 */ /* 0x048fe200078e0286 */
[----:B------:R3:W-:Y:S03]  /*a670*/  @P4 STG.E desc[UR16][R70.64], R74 ;  /* 0x0000004a46004986 */ /* 0x0007e6000c101910 */
[----:B----4-:R-:W-:Y:S01]  /*a680*/  IMAD.WIDE R6, R137, 0x4, R132 ;  /* 0x0000000489067825 */ /* 0x010fe200078e0284 */
[----:B------:R4:W-:Y:S01]  /*a690*/  @P6 STG.E desc[UR16][R4.64], R11 ;  /* 0x0000000b04006986 */ /* 0x0009e2000c101910 */
[----:B------:R-:W-:Y:S02]  /*a6a0*/  ISETP.LT.AND P6, PT, R2, UR14, !P3 ;  /* 0x0000000e02007c0c */ /* 0x000fe4000dfc1270 */
[C---:B------:R-:W-:Y:S01]  /*a6b0*/  VIADD R8, R0.reuse, 0xb ;  /* 0x0000000b00087836 */ /* 0x040fe20000000000 */
[----:B------:R-:W-:Y:S01]  /*a6c0*/  ISETP.LT.AND P3, PT, R3, UR14, !P3 ;  /* 0x0000000e03007c0c */ /* 0x000fe2000df61270 */
[----:B------:R-:W-:Y:S01]  /*a6d0*/  VIADD R137, R137, UR5 ;  /* 0x0000000589897c36 */ /* 0x000fe20008000000 */
[----:B------:R5:W-:Y:S01]  /*a6e0*/  @P0 STG.E desc[UR16][R6.64], R75 ;  /* 0x0000004b06000986 */ /* 0x000be2000c101910 */
[----:B-1----:R-:W-:Y:S01]  /*a6f0*/  VIADD R10, R0, 0xc ;  /* 0x0000000c000a7836 */ /* 0x002fe20000000000 */
[----:B------:R-:W-:Y:S01]  /*a700*/  ISETP.GE.AND P4, PT, R8, UR15, PT ;  /* 0x0000000f08007c0c */ /* 0x000fe2000bf86270 */
[C---:B------:R-:W-:Y:S01]  /*a710*/  IMAD.WIDE R8, R137.reuse, 0x4, R134 ;  /* 0x0000000489087825 */ /* 0x040fe200078e0286 */
[----:B---3--:R-:W-:-:S02]  /*a720*/  IADD3 R71, PT, PT, R137, UR5, RZ ;  /* 0x0000000589477c10 */ /* 0x008fc4000fffe0ff */
[----:B------:R-:W-:Y:S01]  /*a730*/  ISETP.GE.AND P0, PT, R10, UR15, PT ;  /* 0x0000000f0a007c0c */ /* 0x000fe2000bf06270 */
[----:B------:R-:W-:Y:S01]  /*a740*/  IMAD.WIDE R68, R137, 0x4, R132 ;  /* 0x0000000489447825 */ /* 0x000fe200078e0284 */
[----:B------:R1:W-:Y:S01]  /*a750*/  @P5 STG.E desc[UR16][R8.64], R12 ;  /* 0x0000000c08005986 */ /* 0x0003e2000c101910 */
[----:B------:R-:W-:Y:S02]  /*a760*/  ISETP.LT.AND P5, PT, R2, UR14, !P2 ;  /* 0x0000000e02007c0c */ /* 0x000fe4000d7a1270 */
[----:B----4-:R-:W-:Y:S01]  /*a770*/  IMAD.WIDE R4, R71, 0x4, R134 ;  /* 0x0000000447047825 */ /* 0x010fe200078e0286 */
[----:B------:R3:W-:Y:S01]  /*a780*/  @P1 STG.E desc[UR16][R68.64], R76 ;  /* 0x0000004c44001986 */ /* 0x0007e2000c101910 */
[----:B------:R-:W-:Y:S02]  /*a790*/  ISETP.LT.AND P2, PT, R3, UR14, !P2 ;  /* 0x0000000e03007c0c */ /* 0x000fe4000d741270 */
[----:B------:R-:W-:Y:S01]  /*a7a0*/  VIADD R10, R0, 0xd ;  /* 0x0000000d000a7836 */ /* 0x000fe20000000000 */
[----:B------:R4:W-:Y:S01]  /*a7b0*/  @P6 STG.E desc[UR16][R4.64], R13 ;  /* 0x0000000d04006986 */ /* 0x0009e2000c101910 */
[----:B-----5:R-:W-:Y:S01]  /*a7c0*/  IMAD.WIDE R6, R71, 0x4, R132 ;  /* 0x0000000447067825 */ /* 0x020fe200078e0284 */
[----:B------:R-:W-:-:S02]  /*a7d0*/  ISETP.LT.AND P6, PT, R2, UR14, !P4 ;  /* 0x0000000e02007c0c */ /* 0x000fc4000e7c1270 */
[----:B------:R-:W-:Y:S01]  /*a7e0*/  ISETP.GE.AND P1, PT, R10, UR15, PT ;  /* 0x0000000f0a007c0c */ /* 0x000fe2000bf26270 */
[----:B------:R-:W-:Y:S01]  /*a7f0*/  VIADD R11, R71, UR5 ;  /* 0x00000005470b7c36 */ /* 0x000fe20008000000 */
[----:B------:R5:W-:Y:S01]  /*a800*/  @P3 STG.E desc[UR16][R6.64], R77 ;  /* 0x0000004d06003986 */ /* 0x000be2000c101910 */
[----:B------:R-:W-:Y:S01]  /*a810*/  VIADD R10, R0, 0xe ;  /* 0x0000000e000a7836 */ /* 0x000fe20000000000 */
[----:B------:R-:W-:Y:S01]  /*a820*/  ISETP.LT.AND P4, PT, R3, UR14, !P4 ;  /* 0x0000000e03007c0c */ /* 0x000fe2000e781270 */
[----:B-1----:R-:W-:-:S03]  /*a830*/  IMAD.WIDE R8, R11, 0x4, R134 ;  /* 0x000000040b087825 */ /* 0x002fc600078e0286 */
[----:B------:R-:W-:Y:S01]  /*a840*/  ISETP.GE.AND P3, PT, R10, UR15, PT ;  /* 0x0000000f0a007c0c */ /* 0x000fe2000bf66270 */
[C---:B---3--:R-:W-:Y:S01]  /*a850*/  VIADD R69, R11.reuse, UR5 ;  /* 0x000000050b457c36 */ /* 0x048fe20008000000 */
[----:B------:R1:W-:Y:S01]  /*a860*/  @P5 STG.E desc[UR16][R8.64], R14 ;  /* 0x0000000e08005986 */ /* 0x0003e2000c101910 */
[----:B------:R-:W-:Y:S01]  /*a870*/  IMAD.WIDE R10, R11, 0x4, R132 ;  /* 0x000000040b0a7825 */ /* 0x000fe200078e0284 */
[C---:B------:R-:W-:Y:S02]  /*a880*/  ISETP.LT.AND P5, PT, R2.reuse, UR14, !P0 ;  /* 0x0000000e02007c0c */ /* 0x040fe4000c7a1270 */
[----:B------:R-:W-:Y:S01]  /*a890*/  ISETP.LT.AND P0, PT, R3, UR14, !P0 ;  /* 0x0000000e03007c0c */ /* 0x000fe2000c701270 */
[C---:B----4-:R-:W-:Y:S01]  /*a8a0*/  IMAD.WIDE R4, R69.reuse, 0x4, R134 ;  /* 0x0000000445047825 */ /* 0x050fe200078e0286 */
[----:B------:R3:W-:Y:S03]  /*a8b0*/  @P2 STG.E desc[UR16][R10.64], R78 ;  /* 0x0000004e0a002986 */ /* 0x0007e6000c101910 */
[----:B-----5:R-:W-:Y:S01]  /*a8c0*/  IMAD.WIDE R6, R69, 0x4, R132 ;  /* 0x0000000445067825 */ /* 0x020fe200078e0284 */
[----:B------:R4:W-:Y:S01]  /*a8d0*/  @P6 STG.E desc[UR16][R4.64], R15 ;  /* 0x0000000f04006986 */ /* 0x0009e2000c101910 */
[----:B------:R-:W-:-:S02]  /*a8e0*/  ISETP.LT.AND P6, PT, R2, UR14, !P1 ;  /* 0x0000000e02007c0c */ /* 0x000fc4000cfc1270 */
[----:B------:R-:W-:Y:S01]  /*a8f0*/  VIADD R69, R69, UR5 ;  /* 0x0000000545457c36 */ /* 0x000fe20008000000 */
[----:B------:R5:W-:Y:S01]  /*a900*/  @P4 STG.E desc[UR16][R6.64], R79 ;  /* 0x0000004f06004986 */ /* 0x000be2000c101910 */
[----:B------:R-:W-:Y:S01]  /*a910*/  VIADD R12, R0, 0xf ;  /* 0x0000000f000c7836 */ /* 0x000fe20000000000 */
[----:B------:R-:W-:Y:S01]  /*a920*/  ISETP.LT.AND P1, PT, R3, UR14, !P1 ;  /* 0x0000000e03007c0c */ /* 0x000fe2000cf21270 */
[----:B-1----:R-:W-:-:S03]  /*a930*/  IMAD.WIDE R8, R69, 0x4, R134 ;  /* 0x0000000445087825 */ /* 0x002fc600078e0286 */
[----:B------:R-:W-:Y:S01]  /*a940*/  ISETP.GE.AND P2, PT, R12, UR15, PT ;  /* 0x0000000f0c007c0c */ /* 0x000fe2000bf46270 */
[C---:B------:R-:W-:Y:S01]  /*a950*/  VIADD R13, R69.reuse, UR5 ;  /* 0x00000005450d7c36 */ /* 0x040fe20008000000 */
[----:B------:R1:W-:Y:S01]  /*a960*/  @P5 STG.E desc[UR16][R8.64], R16 ;  /* 0x0000001008005986 */ /* 0x0003e2000c101910 */
[----:B---3--:R-:W-:Y:S01]  /*a970*/  IMAD.WIDE R10, R69, 0x4, R132 ;  /* 0x00000004450a7825 */ /* 0x008fe200078e0284 */
[----:B------:R-:W-:Y:S02]  /*a980*/  ISETP.LT.AND P5, PT, R2, UR14, !P3 ;  /* 0x0000000e02007c0c */ /* 0x000fe4000dfa1270 */
[----:B------:R-:W-:Y:S01]  /*a990*/  ISETP.LT.AND P3, PT, R3, UR14, !P3 ;  /* 0x0000000e03007c0c */ /* 0x000fe2000df61270 */
[C---:B----4-:R-:W-:Y:S01]  /*a9a0*/  IMAD.WIDE R4, R13.reuse, 0x4, R134 ;  /* 0x000000040d047825 */ /* 0x050fe200078e0286 */
[----:B------:R3:W-:Y:S03]  /*a9b0*/  @P0 STG.E desc[UR16][R10.64], R80 ;  /* 0x000000500a000986 */ /* 0x0007e6000c101910 */
        /* <DEDUP_REMOVED lines=86> */
[C---:B------:R-:W-:Y:S02]  /*af20*/  ISETP.LT.AND P5, PT, R2.reuse, UR14, !P3 ;  /* 0x0000000e02007c0c */ /* 0x040fe4000dfa1270 */
[----:B------:R-:W-:Y:S01]  /*af30*/  ISETP.LT.AND P3, PT, R3, UR14, !P3 ;  /* 0x0000000e03007c0c */ /* 0x000fe2000df61270 */
[C---:B----4-:R-:W-:Y:S01]  /*af40*/  IMAD.WIDE R4, R15.reuse, 0x4, R134 ;  /* 0x000000040f047825 */ /* 0x050fe200078e0286 */
[----:B------:R3:W-:Y:S03]  /*af50*/  @P0 STG.E desc[UR16][R10.64], R90 ;  /* 0x0000005a0a000986 */ /* 0x0007e6000c101910 */
[C---:B-----5:R-:W-:Y:S01]  /*af60*/  IMAD.WIDE R6, R15.reuse, 0x4, R132 ;  /* 0x000000040f067825 */ /* 0x060fe200078e0284 */
[----:B------:R-:W-:Y:S01]  /*af70*/  IADD3 R15, PT, PT, R15, UR5, RZ ;  /* 0x000000050f0f7c10 */ /* 0x000fe2000fffe0ff */
[----:B------:R4:W-:Y:S01]  /*af80*/  @P6 STG.E desc[UR16][R4.64], R27 ;  /* 0x0000001b04006986 */ /* 0x0009e2000c101910 */
[----:B------:R-:W-:Y:S01]  /*af90*/  ISETP.LT.AND P6, PT, R2, UR14, !P2 ;  /* 0x0000000e02007c0c */ /* 0x000fe2000d7c1270 */
[----:B------:R-:W-:Y:S01]  /*afa0*/  VIADD R12, R0, 0x1a ;  /* 0x0000001a000c7836 */ /* 0x000fe20000000000 */
[----:B------:R-:W-:Y:S01]  /*afb0*/  ISETP.LT.AND P2, PT, R3, UR14, !P2 ;  /* 0x0000000e03007c0c */ /* 0x000fe2000d741270 */
[C---:B-1----:R-:W-:Y:S01]  /*afc0*/  IMAD.WIDE R8, R15.reuse, 0x4, R134 ;  /* 0x000000040f087825 */ /* 0x042fe200078e0286 */
[----:B------:R1:W-:Y:S02]  /*afd0*/  @P1 STG.E desc[UR16][R6.64], R91 ;  /* 0x0000005b06001986 */ /* 0x0003e4000c101910 */
[----:B------:R-:W-:Y:S01]  /*afe0*/  ISETP.GE.AND P4, PT, R12, UR15, PT ;  /* 0x0000000f0c007c0c */ /* 0x000fe2000bf86270 */
[C---:B------:R-:W-:Y:S01]  /*aff0*/  VIADD R13, R15.reuse, UR5 ;  /* 0x000000050f0d7c36 */ /* 0x040fe20008000000 */
[----:B------:R5:W-:Y:S01]  /*b000*/  @P5 STG.E desc[UR16][R8.64], R28 ;  /* 0x0000001c08005986 */ /* 0x000be2000c101910 */
[----:B------:R-:W-:Y:S01]  /*b010*/  VIADD R12, R0, 0x1b ;  /* 0x0000001b000c7836 */ /* 0x000fe20000000000 */
[----:B------:R-:W-:Y:S01]  /*b020*/  ISETP.LT.AND P5, PT, R2, UR14, !P4 ;  /* 0x0000000e02007c0c */ /* 0x000fe2000e7a1270 */
[----:B---3--:R-:W-:Y:S01]  /*b030*/  IMAD.WIDE R10, R15, 0x4, R132 ;  /* 0x000000040f0a7825 */ /* 0x008fe200078e0284 */
[----:B------:R-:W-:-:S02]  /*b040*/  ISETP.LT.AND P4, PT, R3, UR14, !P4 ;  /* 0x0000000e03007c0c */ /* 0x000fc4000e781270 */
[----:B------:R-:W-:Y:S01]  /*b050*/  ISETP.GE.AND P0, PT, R12, UR15, PT ;  /* 0x0000000f0c007c0c */ /* 0x000fe2000bf06270 */
[C---:B----4-:R-:W-:Y:S01]  /*b060*/  IMAD.WIDE R4, R13.reuse, 0x4, R134 ;  /* 0x000000040d047825 */ /* 0x050fe200078e0286 */
[----:B------:R3:W-:Y:S03]  /*b070*/  @P3 STG.E desc[UR16][R10.64], R92 ;  /* 0x0000005c0a003986 */ /* 0x0007e6000c101910 */
[----:B------:R-:W-:Y:S01]  /*b080*/  VIADD R12, R0, 0x1c ;  /* 0x0000001c000c7836 */ /* 0x000fe20000000000 */
[----:B------:R4:W-:Y:S01]  /*b090*/  @P6 STG.E desc[UR16][R4.64], R29 ;  /* 0x0000001d04006986 */ /* 0x0009e2000c101910 */
[C---:B-1----:R-:W-:Y:S01]  /*b0a0*/  IMAD.WIDE R6, R13.reuse, 0x4, R132 ;  /* 0x000000040d067825 */ /* 0x042fe200078e0284 */
[----:B------:R-:W-:Y:S02]  /*b0b0*/  ISETP.LT.AND P6, PT, R2, UR14, !P0 ;  /* 0x0000000e02007c0c */ /* 0x000fe4000c7c1270 */
[----:B------:R-:W-:Y:S01]  /*b0c0*/  ISETP.GE.AND P1, PT, R12, UR15, PT ;  /* 0x0000000f0c007c0c */ /* 0x000fe2000bf26270 */
[----:B------:R-:W-:Y:S01]  /*b0d0*/  VIADD R13, R13, UR5 ;  /* 0x000000050d0d7c36 */ /* 0x000fe20008000000 */
[----:B------:R1:W-:Y:S01]  /*b0e0*/  @P2 STG.E desc[UR16][R6.64], R93 ;  /* 0x0000005d06002986 */ /* 0x0003e2000c101910 */
[----:B------:R-:W-:Y:S01]  /*b0f0*/  VIADD R12, R0, 0x1d ;  /* 0x0000001d000c7836 */ /* 0x000fe20000000000 */
[----:B------:R-:W-:Y:S01]  /*b100*/  ISETP.LT.AND P0, PT, R3, UR14, !P0 ;  /* 0x0000000e03007c0c */ /* 0x000fe2000c701270 */
[----:B-----5:R-:W-:-:S03]  /*b110*/  IMAD.WIDE R8, R13, 0x4, R134 ;  /* 0x000000040d087825 */ /* 0x020fc600078e0286 */
        /* <DEDUP_REMOVED lines=10> */
[----:B-1----:R-:W-:Y:S01]  /*b1c0*/  IMAD.WIDE R6, R15, 0x4, R132 ;  /* 0x000000040f067825 */ /* 0x002fe200078e0284 */
[----:B------:R-:W-:-:S02]  /*b1d0*/  ISETP.LT.AND P6, PT, R2, UR14, !P3 ;  /* 0x0000000e02007c0c */ /* 0x000fc4000dfc1270 */
        /* <DEDUP_REMOVED lines=14> */
[----:B-1----:R-:W-:Y:S01]  /*b2c0*/  IMAD.WIDE R6, R13, 0x4, R132 ;  /* 0x000000040d067825 */ /* 0x002fe200078e0284 */
[----:B------:R1:W-:Y:S01]  /*b2d0*/  @P6 STG.E desc[UR16][R4.64], R33 ;  /* 0x0000002104006986 */ /* 0x0003e2000c101910 */
[----:B------:R-:W-:-:S02]  /*b2e0*/  ISETP.LT.AND P6, PT, R2, UR14, !P4 ;  /* 0x0000000e02007c0c */ /* 0x000fc4000e7c1270 */
[----:B------:R-:W-:Y:S01]  /*b2f0*/  VIADD R12, R0, 0x20 ;  /* 0x00000020000c7836 */ /* 0x000fe20000000000 */
[----:B------:R-:W-:Y:S01]  /*b300*/  ISETP.LT.AND P4, PT, R3, UR14, !P4 ;  /* 0x0000000e03007c0c */ /* 0x000fe2000e781270 */
[----:B------:R-:W-:Y:S01]  /*b310*/  VIADD R13, R13, UR5 ;  /* 0x000000050d0d7c36 */ /* 0x000fe20008000000 */
[----:B------:R4:W-:Y:S02]  /*b320*/  @P3 STG.E desc[UR16][R6.64], R97 ;  /* 0x0000006106003986 */ /* 0x0009e4000c101910 */
[----:B------:R-:W-:Y:S01]  /*b330*/  ISETP.GE.AND P0, PT, R12, UR15, PT ;  /* 0x0000000f0c007c0c */ /* 0x000fe2000bf06270 */
[----:B-----5:R-:W-:-:S04]  /*b340*/  IMAD.WIDE R8, R13, 0x4, R134 ;  /* 0x000000040d087825 */ /* 0x020fc800078e0286 */
[C---:B------:R-:W-:Y:S01]  /*b350*/  VIADD R15, R13.reuse, UR5 ;  /* 0x000000050d0f7c36 */ /* 0x040fe20008000000 */
[----:B------:R5:W-:Y:S01]  /*b360*/  @P5 STG.E desc[UR16][R8.64], R34 ;  /* 0x0000002208005986 */ /* 0x000be2000c101910 */
[----:B------:R-:W-:Y:S01]  /*b370*/  VIADD R12, R0, 0x21 ;  /* 0x00000021000c7836 */ /* 0x000fe20000000000 */
[----:B------:R-:W-:Y:S01]  /*b380*/  ISETP.LT.AND P5, PT, R2, UR14, !P0 ;  /* 0x0000000e02007c0c */ /* 0x000fe2000c7a1270 */
[----:B---3--:R-:W-:Y:S01]  /*b390*/  IMAD.WIDE R10, R13, 0x4, R132 ;  /* 0x000000040d0a7825 */ /* 0x008fe200078e0284 */
[----:B------:R-:W-:Y:S02]  /*b3a0*/  ISETP.LT.AND P0, PT, R3, UR14, !P0 ;  /* 0x0000000e03007c0c */ /* 0x000fe4000c701270 */
[----:B------:R-:W-:Y:S01]  /*b3b0*/  ISETP.GE.AND P1, PT, R12, UR15, PT ;  /* 0x0000000f0c007c0c */ /* 0x000fe2000bf26270 */
[C---:B-1----:R-:W-:Y:S01]  /*b3c0*/  IMAD.WIDE R4, R15.reuse, 0x4, R134 ;  /* 0x000000040f047825 */ /* 0x042fe200078e0286 */
[----:B------:R1:W-:Y:S03]  /*b3d0*/  @P2 STG.E desc[UR16][R10.64], R98 ;  /* 0x000000620a002986 */ /* 0x0003e6000c101910 */
[----:B----4-:R-:W-:Y:S01]  /*b3e0*/  IMAD.WIDE R6, R15, 0x4, R132 ;  /* 0x000000040f067825 */ /* 0x010fe200078e0284 */
[----:B------:R3:W-:Y:S01]  /*b3f0*/  @P6 STG.E desc[UR16][R4.64], R35 ;  /* 0x0000002304006986 */ /* 0x0007e2000c101910 */
[----:B------:R-:W-:-:S02]  /*b400*/  ISETP.LT.AND P6, PT, R3, UR14, !P1 ;  /* 0x0000000e03007c0c */ /* 0x000fc4000cfc1270 */
[----:B------:R-:W-:Y:S01]  /*b410*/  VIADD R12, R0, 0x22 ;  /* 0x00000022000c7836 */ /* 0x000fe20000000000 */
[----:B------:R4:W-:Y:S01]  /*b420*/  @P4 STG.E desc[UR16][R6.64], R99 ;  /* 0x0000006306004986 */ /* 0x0009e2000c101910 */
[----:B------:R-:W-:Y:S01]  /*b430*/  VIADD R15, R15, UR5 ;  /* 0x000000050f0f7c36 */ /* 0x000fe20008000000 */
[----:B------:R-:W-:Y:S02]  /*b440*/  ISETP.LT.AND P4, PT, R2, UR14, !P1 ;  /* 0x0000000e02007c0c */ /* 0x000fe4000cf81270 */
[----:B------:R-:W-:Y:S01]  /*b450*/  ISETP.GE.AND P3, PT, R12, UR15, PT ;  /* 0x0000000f0c007c0c */ /* 0x000fe2000bf66270 */
[----:B-----5:R-:W-:-:S04]  /*b460*/  IMAD.WIDE R8, R15, 0x4, R134 ;  /* 0x000000040f087825 */ /* 0x020fc800078e0286 */
[C---:B------:R-:W-:Y:S01]  /*b470*/  VIADD R13, R15.reuse, UR5 ;  /* 0x000000050f0d7c36 */ /* 0x040fe20008000000 */
[----:B------:R5:W-:Y:S01]  /*b480*/  @P5 STG.E desc[UR16][R8.64], R36 ;  /* 0x0000002408005986 */ /* 0x000be2000c101910 */
[----:B------:R-:W-:Y:S01]  /*b490*/  VIADD R12, R0, 0x23 ;  /* 0x00000023000c7836 */ /* 0x000fe20000000000 */
[----:B------:R-:W-:Y:S01]  /*b4a0*/  ISETP.LT.AND P5, PT, R2, UR14, !P3 ;  /* 0x0000000e02007c0c */ /* 0x000fe2000dfa1270 */
[----:B-1----:R-:W-:Y:S01]  /*b4b0*/  IMAD.WIDE R10, R15, 0x4, R132 ;  /* 0x000000040f0a7825 */ /* 0x002fe200078e0284 */
[----:B------:R-:W-:Y:S02]  /*b4c0*/  ISETP.LT.AND P3, PT, R3, UR14, !P3 ;  /* 0x0000000e03007c0c */ /* 0x000fe4000df61270 */
[----:B------:R-:W-:Y:S01]  /*b4d0*/  ISETP.GE.AND P2, PT, R12, UR15, PT ;  /* 0x0000000f0c007c0c */ /* 0x000fe2000bf46270 */
[C---:B---3--:R-:W-:Y:S01]  /*b4e0*/  IMAD.WIDE R4, R13.reuse, 0x4, R134 ;  /* 0x000000040d047825 */ /* 0x048fe200078e0286 */
        /* <DEDUP_REMOVED lines=40> */
[----:B------:R-:W-:Y:S01]  /*b770*/  VIADD R13, R13, UR5 ;  /* 0x000000050d0d7c36 */ /* 0x000fe20008000000 */
[----:B------:R4:W-:Y:S01]  /*b780*/  @P6 STG.E desc[UR16][R6.64], R105 ;  /* 0x0000006906006986 */ /* 0x0009e2000c101910 */
[----:B------:R-:W-:Y:S01]  /*b790*/  VIADD R12, R0, 0x28 ;  /* 0x00000028000c7836 */ /* 0x000fe20000000000 */
[----:B------:R-:W-:Y:S01]  /*b7a0*/  ISETP.LT.AND P6, PT, R3, UR14, !P3 ;  /* 0x0000000e03007c0c */ /* 0x000fe2000dfc1270 */
[C---:B-----5:R-:W-:Y:S01]  /*b7b0*/  IMAD.WIDE R8, R13.reuse, 0x4, R134 ;  /* 0x000000040d087825 */ /* 0x060fe200078e0286 */
[C---:B------:R-:W-:Y:S02]  /*b7c0*/  IADD3 R15, PT, PT, R13.reuse, UR5, RZ ;  /* 0x000000050d0f7c10 */ /* 0x040fe4000fffe0ff */
[----:B------:R-:W-:Y:S01]  /*b7d0*/  ISETP.GE.AND P0, PT, R12, UR15, PT ;  /* 0x0000000f0c007c0c */ /* 0x000fe2000bf06270 */
[----:B------:R-:W-:Y:S01]  /*b7e0*/  VIADD R12, R0, 0x29 ;  /* 0x00000029000c7836 */ /* 0x000fe20000000000 */
[----:B------:R5:W-:Y:S01]  /*b7f0*/  @P5 STG.E desc[UR16][R8.64], R42 ;  /* 0x0000002a08005986 */ /* 0x000be2000c101910 */
[----:B-1----:R-:W-:Y:S01]  /*b800*/  IMAD.WIDE R10, R13, 0x4, R132 ;  /* 0x000000040d0a7825 */ /* 0x002fe200078e0284 */
[----:B------:R-:W-:-:S02]  /*b810*/  ISETP.LT.AND P5, PT, R2, UR14, !P0 ;  /* 0x0000000e02007c0c */ /* 0x000fc4000c7a1270 */
[----:B------:R-:W-:Y:S01]  /*b820*/  ISETP.GE.AND P1, PT, R12, UR15, PT ;  /* 0x0000000f0c007c0c */ /* 0x000fe2000bf26270 */
[----:B---3--:R-:W-:Y:S01]  /*b830*/  IMAD.WIDE R4, R15, 0x4, R134 ;  /* 0x000000040f047825 */ /* 0x008fe200078e0286 */
[----:B------:R1:W-:Y:S01]  /*b840*/  @P2 STG.E desc[UR16][R10.64], R106 ;  /* 0x0000006a0a002986 */ /* 0x0003e2000c101910 */
[----:B------:R-:W-:Y:S02]  /*b850*/  ISETP.LT.AND P0, PT, R3, UR14, !P0 ;  /* 0x0000000e03007c0c */ /* 0x000fe4000c701270 */
[C---:B----4-:R-:W-:Y:S01]  /*b860*/  IMAD.WIDE R6, R15.reuse, 0x4, R132 ;  /* 0x000000040f067825 */ /* 0x050fe200078e0284 */
[----:B------:R3:W-:Y:S01]  /*b870*/  @P4 STG.E desc[UR16][R4.64], R43 ;  /* 0x0000002b04004986 */ /* 0x0007e2000c101910 */
[----:B------:R-:W-:Y:S02]  /*b880*/  ISETP.LT.AND P4, PT, R2, UR14, !P1 ;  /* 0x0000000e02007c0c */ /* 0x000fe4000cf81270 */
[----:B------:R-:W-:Y:S01]  /*b890*/  VIADD R12, R0, 0x2a ;  /* 0x0000002a000c7836 */ /* 0x000fe20000000000 */
[----:B------:R4:W-:Y:S01]  /*b8a0*/  @P6 STG.E desc[UR16][R6.64], R107 ;  /* 0x0000006b06006986 */ /* 0x0009e2000c101910 */
[----:B------:R-:W-:Y:S01]  /*b8b0*/  VIADD R15, R15, UR5 ;  /* 0x000000050f0f7c36 */ /* 0x000fe20008000000 */
[----:B------:R-:W-:-:S02]  /*b8c0*/  ISETP.LT.AND P6, PT, R3, UR14, !P1 ;  /* 0x0000000e03007c0c */ /* 0x000fc4000cfc1270 */
        /* <DEDUP_REMOVED lines=127> */
[----:B-----5:R-:W-:Y:S01]  /*c0c0*/  IMAD.WIDE R8, R13, 0x4, R134 ;  /* 0x000000040d087825 */ /* 0x020fe200078e0286 */
[----:B------:R-:W-:-:S03]  /*c0d0*/  IADD3 R12, PT, PT, R0, 0x39, RZ ;  /* 0x00000039000c7810 */ /* 0x000fc60007ffe0ff */
[C---:B------:R-:W-:Y:S01]  /*c0e0*/  VIADD R15, R13.reuse, UR5 ;  /* 0x000000050d0f7c36 */ /* 0x040fe20008000000 */
[----:B------:R-:W-:Y:S01]  /*c0f0*/  ISETP.GE.AND P1, PT, R12, UR15, PT ;  /* 0x0000000f0c007c0c */ /* 0x000fe2000bf26270 */
[----:B-1----:R-:W-:Y:S01]  /*c100*/  IMAD.WIDE R10, R13, 0x4, R132 ;  /* 0x000000040d0a7825 */ /* 0x002fe200078e0284 */
[----:B------:R1:W-:Y:S01]  /*c110*/  @P5 STG.E desc[UR16][R8.64], R58 ;  /* 0x0000003a08005986 */ /* 0x0003e2000c101910 */
[----:B------:R-:W-:Y:S02]  /*c120*/  ISETP.LT.AND P5, PT, R2, UR14, !P0 ;  /* 0x0000000e02007c0c */ /* 0x000fe4000c7a1270 */
[----:B------:R-:W-:Y:S01]  /*c130*/  VIADD R12, R0, 0x3a ;  /* 0x0000003a000c7836 */ /* 0x000fe20000000000 */
[----:B------:R5:W-:Y:S01]  /*c140*/  @P2 STG.E desc[UR16][R10.64], R122 ;  /* 0x0000007a0a002986 */ /* 0x000be2000c101910 */
[----:B---3--:R-:W-:Y:S01]  /*c150*/  IMAD.WIDE R4, R15, 0x4, R134 ;  /* 0x000000040f047825 */ /* 0x008fe200078e0286 */
[----:B------:R-:W-:Y:S02]  /*c160*/  ISETP.LT.AND P0, PT, R3, UR14, !P0 ;  /* 0x0000000e03007c0c */ /* 0x000fe4000c701270 */
[----:B------:R-:W-:Y:S01]  /*c170*/  ISETP.GE.AND P3, PT, R12, UR15, PT ;  /* 0x0000000f0c007c0c */ /* 0x000fe2000bf66270 */
[----:B----4-:R-:W-:Y:S01]  /*c180*/  IMAD.WIDE R6, R15, 0x4, R132 ;  /* 0x000000040f067825 */ /* 0x010fe200078e0284 */
        /* <DEDUP_REMOVED lines=10> */
[----:B------:R-:W-:Y:S01]  /*c230*/  VIADD R12, R0, 0x3c ;  /* 0x0000003c000c7836 */ /* 0x000fe20000000000 */
[----:B------:R-:W-:Y:S01]  /*c240*/  ISETP.LT.AND P5, PT, R2, UR14, !P3 ;  /* 0x0000000e02007c0c */ /* 0x000fe2000dfa1270 */
[----:B-----5:R-:W-:Y:S01]  /*c250*/  IMAD.WIDE R10, R15, 0x4, R132 ;  /* 0x000000040f0a7825 */ /* 0x020fe200078e0284 */
[----:B------:R-:W-:Y:S02]  /*c260*/  ISETP.LT.AND P3, PT, R3, UR14, !P3 ;  /* 0x0000000e03007c0c */ /* 0x000fe4000df61270 */
[----:B------:R-:W-:Y:S01]  /*c270*/  ISETP.GE.AND P1, PT, R12, UR15, PT ;  /* 0x0000000f0c007c0c */ /* 0x000fe2000bf26270 */
[C---:B---3--:R-:W-:Y:S01]  /*c280*/  IMAD.WIDE R4, R13.reuse, 0x4, R134 ;  /* 0x000000040d047825 */ /* 0x048fe200078e0286 */
[----:B------:R-:W-:Y:S03]  /*c290*/  @P0 STG.E desc[UR16][R10.64], R124 ;  /* 0x0000007c0a000986 */ /* 0x000fe6000c101910 */
[----:B----4-:R-:W-:Y:S01]  /*c2a0*/  IMAD.WIDE R6, R13, 0x4, R132 ;  /* 0x000000040d067825 */ /* 0x010fe200078e0284 */
[----:B------:R3:W-:Y:S01]  /*c2b0*/  @P4 STG.E desc[UR16][R4.64], R61 ;  /* 0x0000003d04004986 */ /* 0x0007e2000c101910 */
[----:B------:R-:W-:-:S02]  /*c2c0*/  ISETP.LT.AND P4, PT, R2, UR14, !P2 ;  /* 0x0000000e02007c0c */ /* 0x000fc4000d781270 */
[----:B------:R-:W-:Y:S01]  /*c2d0*/  VIADD R12, R0, 0x3d ;  /* 0x0000003d000c7836 */ /* 0x000fe20000000000 */
[----:B------:R4:W-:Y:S01]  /*c2e0*/  @P6 STG.E desc[UR16][R6.64], R125 ;  /* 0x0000007d06006986 */ /* 0x0009e2000c101910 */
[----:B------:R-:W-:Y:S01]  /*c2f0*/  VIADD R13, R13, UR5 ;  /* 0x000000050d0d7c36 */ /* 0x000fe20008000000 */
[----:B------:R-:W-:Y:S02]  /*c300*/  ISETP.LT.AND P2, PT, R3, UR14, !P2 ;  /* 0x0000000e03007c0c */ /* 0x000fe4000d741270 */
[----:B------:R-:W-:Y:S01]  /*c310*/  ISETP.LT.AND P6, PT, R2, UR14, !P1 ;  /* 0x0000000e02007c0c */ /* 0x000fe2000cfc1270 */
[C---:B------:R-:W-:Y:S01]  /*c320*/  VIADD R15, R13.reuse, UR5 ;  /* 0x000000050d0f7c36 */ /* 0x040fe20008000000 */
[----:B------:R-:W-:Y:S01]  /*c330*/  ISETP.GE.AND P0, PT, R12, UR15, PT ;  /* 0x0000000f0c007c0c */ /* 0x000fe2000bf06270 */
[----:B-1----:R-:W-:Y:S01]  /*c340*/  IMAD.WIDE R8, R13, 0x4, R134 ;  /* 0x000000040d087825 */ /* 0x002fe200078e0286 */
[----:B------:R-:W-:-:S03]  /*c350*/  ISETP.LT.AND P1, PT, R3, UR14, !P1 ;  /* 0x0000000e03007c0c */ /* 0x000fc6000cf21270 */
[----:B------:R-:W-:Y:S01]  /*c360*/  VIADD R12, R0, 0x3e ;  /* 0x0000003e000c7836 */ /* 0x000fe20000000000 */
[----:B------:R1:W-:Y:S01]  /*c370*/  @P5 STG.E desc[UR16][R8.64], R62 ;  /* 0x0000003e08005986 */ /* 0x0003e2000c101910 */
[----:B------:R-:W-:Y:S02]  /*c380*/  VIADD R17, R15, UR5 ;  /* 0x000000050f117c36 */ /* 0x000fe40008000000 */
[----:B---3--:R-:W-:Y:S01]  /*c390*/  IMAD.WIDE R4, R13, 0x4, R132 ;  /* 0x000000040d047825 */ /* 0x008fe200078e0284 */
[----:B------:R-:W-:-:S03]  /*c3a0*/  ISETP.GE.AND P5, PT, R12, UR15, PT ;  /* 0x0000000f0c007c0c */ /* 0x000fc6000bfa6270 */
[C---:B----4-:R-:W-:Y:S01]  /*c3b0*/  IMAD.WIDE R6, R15.reuse, 0x4, R134 ;  /* 0x000000040f067825 */ /* 0x050fe200078e0286 */
[----:B------:R3:W-:Y:S03]  /*c3c0*/  @P3 STG.E desc[UR16][R4.64], R126 ;  /* 0x0000007e04003986 */ /* 0x0007e6000c101910 */
[----:B------:R-:W-:Y:S01]  /*c3d0*/  IMAD.WIDE R10, R15, 0x4, R132 ;  /* 0x000000040f0a7825 */ /* 0x000fe200078e0284 */
[----:B------:R-:W-:Y:S01]  /*c3e0*/  @P4 STG.E desc[UR16][R6.64], R63 ;  /* 0x0000003f06004986 */ /* 0x000fe2000c101910 */
[----:B------:R-:W-:Y:S02]  /*c3f0*/  ISETP.LT.AND P4, PT, R2, UR14, !P5 ;  /* 0x0000000e02007c0c */ /* 0x000fe4000ef81270 */
[----:B------:R-:W-:Y:S01]  /*c400*/  IMAD.WIDE R12, R17, 0x4, R134 ;  /* 0x00000004110c7825 */ /* 0x000fe200078e0286 */
[----:B------:R-:W-:Y:S01]  /*c410*/  @P2 STG.E desc[UR16][R10.64], R127 ;  /* 0x0000007f0a002986 */ /* 0x000fe2000c101910 */
[----:B------:R-:W-:-:S02]  /*c420*/  ISETP.LT.AND P5, PT, R3, UR14, !P5 ;  /* 0x0000000e03007c0c */ /* 0x000fc4000efa1270 */
[----:B------:R-:W-:Y:S01]  /*c430*/  VIADD R0, R0, 0x3f ;  /* 0x0000003f00007836 */ /* 0x000fe20000000000 */
[----:B------:R4:W-:Y:S01]  /*c440*/  @P6 STG.E desc[UR16][R12.64], R64 ;  /* 0x000000400c006986 */ /* 0x0009e2000c101910 */
[----:B------:R-:W-:Y:S01]  /*c450*/  ISETP.LT.AND P6, PT, R2, UR14, !P0 ;  /* 0x0000000e02007c0c */ /* 0x000fe2000c7c1270 */
[----:B-1----:R-:W-:Y:S01]  /*c460*/  VIADD R9, R17, UR5 ;  /* 0x0000000511097c36 */ /* 0x002fe20008000000 */
[----:B------:R-:W-:Y:S02]  /*c470*/  ISETP.LT.AND P0, PT, R3, UR14, !P0 ;  /* 0x0000000e03007c0c */ /* 0x000fe4000c701270 */
[----:B------:R-:W-:Y:S01]  /*c480*/  ISETP.GE.AND P3, PT, R0, UR15, PT ;  /* 0x0000000f00007c0c */ /* 0x000fe2000bf66270 */
[C---:B------:R-:W-:Y:S02]  /*c490*/  VIADD R15, R9.reuse, UR5 ;  /* 0x00000005090f7c36 */ /* 0x040fe40008000000 */
[----:B---3--:R-:W-:Y:S01]  /*c4a0*/  IMAD.WIDE R4, R9, 0x4, R134 ;  /* 0x0000000409047825 */ /* 0x008fe200078e0286 */
[----:B------:R-:W-:-:S02]  /*c4b0*/  ISETP.LT.AND P2, PT, R2, UR14, !P3 ;  /* 0x0000000e02007c0c */ /* 0x000fc4000df41270 */
[----:B------:R-:W-:Y:S01]  /*c4c0*/  ISETP.LT.AND P3, PT, R3, UR14, !P3 ;  /* 0x0000000e03007c0c */ /* 0x000fe2000df61270 */
[----:B------:R-:W-:-:S04]  /*c4d0*/  IMAD.WIDE R2, R17, 0x4, R132 ;  /* 0x0000000411027825 */ /* 0x000fc800078e0284 */
[----:B----4-:R-:W-:Y:S01]  /*c4e0*/  VIADD R13, R15, UR5 ;  /* 0x000000050f0d7c36 */ /* 0x010fe20008000000 */
[----:B------:R1:W-:Y:S01]  /*c4f0*/  @P1 STG.E desc[UR16][R2.64], R128 ;  /* 0x0000008002001986 */ /* 0x0003e2000c101910 */
[----:B------:R-:W-:-:S03]  /*c500*/  IMAD.WIDE R6, R9, 0x4, R132 ;  /* 0x0000000409067825 */ /* 0x000fc600078e0284 */
        /* <DEDUP_REMOVED lines=8> */
[----:B------:R1:W-:Y:S04]  /*c590*/  @P2 STG.E desc[UR16][R134.64], R67 ;  /* 0x0000004386002986 */ /* 0x0003e8000c101910 */
[----:B------:R1:W-:Y:S01]  /*c5a0*/  @P3 STG.E desc[UR16][R132.64], R131 ;  /* 0x0000008384003986 */ /* 0x0003e2000c101910 */
[----:B--2---:R-:W-:Y:S06]  /*c5b0*/  BAR.SYNC.DEFER_BLOCKING 0x0 ;  /* 0x0000000000007b1d */ /* 0x004fec0000010000 */
[----:B------:R-:W-:Y:S05]  /*c5c0*/  BRA.U UP0, `(.L_x_20) ;  /* 0x0000000100a07547 */ /* 0x000fea000b800000 */
[----:B------:R-:W2:Y:S01]  /*c5d0*/  S2UR UR5, SR_CgaCtaId ;  /* 0x00000000000579c3 */ /* 0x000ea20000008800 */
[----:B------:R-:W-:Y:S01]  /*c5e0*/  NOP ;  /* 0x0000000000007918 */ /* 0x000fe20000000000 */
[----:B------:R-:W-:Y:S01]  /*c5f0*/  UMOV UR4, 0x50 ;  /* 0x0000005000047882 */ /* 0x000fe20000000000 */
[----:B------:R-:W-:Y:S02]  /*c600*/  IMAD.U32 R0, RZ, RZ, UR18 ;  /* 0x00000012ff007e24 */ /* 0x000fe4000f8e00ff */
[----:B-1----:R-:W-:Y:S02]  /*c610*/  IMAD.MOV.U32 R3, RZ, RZ, 0xff ;  /* 0x000000ffff037424 */ /* 0x002fe400078e00ff */
[----:B------:R-:W-:Y:S01]  /*c620*/  IMAD.MOV.U32 R7, RZ, RZ, 0x1 ;  /* 0x00000001ff077424 */ /* 0x000fe200078e00ff */
[----:B------:R-:W-:-:S04]  /*c630*/  LOP3.LUT R0, R0, 0xffff, RZ, 0xc0, !PT ;  /* 0x0000ffff00007812 */ /* 0x000fc800078ec0ff */
[----:B------:R-:W-:-:S05]  /*c640*/  SHF.R.U32.HI R0, RZ, 0x5, R0 ;  /* 0x00000005ff007819 */ /* 0x000fca0000011600 */
[----:B------:R-:W-:Y:S01]  /*c650*/  VIADD R2, R0, 0x10 ;  /* 0x0000001000027836 */ /* 0x000fe20000000000 */
[----:B------:R-:W-:Y:S01]  /*c660*/  SHF.L.U32 R0, R3, R0, RZ ;  /* 0x0000000003007219 */ /* 0x000fe200000006ff */
[----:B--2---:R-:W-:-:S03]  /*c670*/  ULEA UR6, UR5, UR4, 0x18 ;  /* 0x0000000405067291 */ /* 0x004fc6000f8ec0ff */
[----:B------:R-:W-:-:S04]  /*c680*/  SHF.L.U32 R3, R7, R2, RZ ;  /* 0x0000000207037219 */ /* 0x000fc800000006ff */
[----:B------:R-:W-:Y:S02]  /*c690*/  LOP3.LUT R0, R3, R0, RZ, 0xfc, !PT ;  /* 0x0000000003007212 */ /* 0x000fe400078efcff */
[----:B------:R-:W1:Y:S02]  /*c6a0*/  LDS R5, [UR6] ;  /* 0x00000006ff057984 */ /* 0x000e640008000800 */
[C---:B------:R-:W-:Y:S02]  /*c6b0*/  LOP3.LUT R2, R0.reuse, 0xffff, RZ, 0xc0, !PT ;  /* 0x0000ffff00027812 */ /* 0x040fe400078ec0ff */
[----:B-1----:R-:W-:-:S04]  /*c6c0*/  LOP3.LUT R3, R0, 0xffff, R5, 0x80, !PT ;  /* 0x0000ffff00037812 */ /* 0x002fc800078e8005 */
[----:B------:R-:W-:-:S13]  /*c6d0*/  ISETP.NE.AND P0, PT, R3, R2, PT ;  /* 0x000000020300720c */ /* 0x000fda0003f05270 */
[----:B------:R-:W-:Y:S05]  /*c6e0*/  @P0 BRA `(.L_x_21) ;  /* 0x0000000000500947 */ /* 0x000fea0003800000 */
[----:B------:R-:W-:Y:S02]  /*c6f0*/  SHF.R.U32.HI R5, RZ, 0x10, R5 ;  /* 0x00000010ff057819 */ /* 0x000fe40000011605 */
[----:B------:R-:W-:-:S04]  /*c700*/  SHF.R.U32.HI R2, RZ, 0x10, R0 ;  /* 0x00000010ff027819 */ /* 0x000fc80000011600 */
[----:B------:R-:W-:-:S04]  /*c710*/  LOP3.LUT R5, R5, R2, RZ, 0xc0, !PT ;  /* 0x0000000205057212 */ /* 0x000fc800078ec0ff */
[----:B------:R-:W-:-:S13]  /*c720*/  ISETP.NE.AND P0, PT, R5, R2, PT ;  /* 0x000000020500720c */ /* 0x000fda0003f05270 */
[----:B------:R-:W-:Y:S05]  /*c730*/  @P0 BRA `(.L_x_22) ;  /* 0x0000000000300947 */ /* 0x000fea0003800000 */
[----:B------:R-:W-:Y:S01]  /*c740*/  R2UR UR4, R0 ;  /* 0x00000000000472ca */ /* 0x000fe200000e0000 */
[----:B------:R-:W-:Y:S01]  /*c750*/  VOTEU.ANY UR5, UPT, PT ;  /* 0x0000000000057886 */ /* 0x000fe200038e0100 */
[----:B------:R-:W1:Y:S01]  /*c760*/  S2R R0, SR_LANEID ;  /* 0x0000000000007919 */ /* 0x000e620000000000 */
[----:B------:R-:W-:-:S10]  /*c770*/  UFLO.U32 UR5, UR5 ;  /* 0x00000005000572bd */ /* 0x000fd400080e0000 */
[----:B------:R-:W-:-:S06]  /*c780*/  ULOP3.LUT UR4, URZ, UR4, URZ, 0x33, !UPT ;  /* 0x00000004ff047292 */ /* 0x000fcc000f8e33ff */
[----:B------:R-:W-:-:S04]  /*c790*/  IMAD.U32 R2, RZ, RZ, UR4 ;  /* 0x00000004ff027e24 */ /* 0x000fc8000f8e00ff */
[----:B------:R-:W2:Y:S02]  /*c7a0*/  REDUX UR7, R2 ;  /* 0x00000000020773c4 */ /* 0x000ea40000000000 */
[----:B------:R3:W-:Y:S01]  /*c7b0*/  UTCATOMSWS.AND URZ, UR4 ;  /* 0x0000000400ff79e3 */ /* 0x0007e20008000000 */
[----:B-1----:R-:W-:Y:S01]  /*c7c0*/  ISETP.EQ.U32.AND P0, PT, R0, UR5, PT ;  /* 0x0000000500007c0c */ /* 0x002fe2000bf02070 */
[----:B--2---:R-:W-:-:S12]  /*c7d0*/  IMAD.U32 R0, RZ, RZ, UR7 ;  /* 0x00000007ff007e24 */ /* 0x004fd8000f8e00ff */
[----:B------:R3:W-:Y:S01]  /*c7e0*/  @P0 ATOMS.AND RZ, [UR6], R0 ;  /* 0x00000000ffff098c */ /* 0x0007e2000a800006 */
[----:B------:R-:W-:Y:S05]  /*c7f0*/  BRA `(.L_x_20) ;  /* 0x0000000000147947 */ /* 0x000fea0003800000 */
.L_x_22:
[----:B------:R-:W-:-:S07]  /*c800*/  MOV R2, 0xc820 ;  /* 0x0000c82000027802 */ /* 0x000fce0000000f00 */
[----:B------:R-:W-:Y:S05]  /*c810*/  CALL.REL.NOINC `($__internal_0_$__cuda_sm10x_tcgen05_guardrail_trap_col_being_dealloced_not_returned_by_alloc) ;  /* 0x00000000005c7944 */ /* 0x000fea0003c00000 */
[----:B------:R-:W-:Y:S05]  /*c820*/  BRA `(.L_x_20) ;  /* 0x0000000000087947 */ /* 0x000fea0003800000 */
.L_x_21:
[----:B------:R-:W-:-:S07]  /*c830*/  MOV R2, 0xc850 ;  /* 0x0000c85000027802 */ /* 0x000fce0000000f00 */
[----:B------:R-:W-:Y:S05]  /*c840*/  CALL.REL.NOINC `($__internal_2_$__cuda_sm10x_tcgen05_guardrail_trap_unallocated_columns_being_dealloced) ;  /* 0x0000000000687944 */ /* 0x000fea0003c00000 */
.L_x_20:
[----:B------:R-:W-:Y:S01]  /*c850*/  NOP ;  /* 0x0000000000007918 */ /* 0x000fe20000000000 */
[----:B---3--:R-:W-:Y:S05]  /*c860*/  EXIT ;  /* 0x000000000000794d */ /* 0x008fea0003800000 */
.L_x_7:
[----:B------:R-:W-:-:S07]  /*c870*/  IMAD.MOV.U32 R3, RZ, RZ, R2 ;  /* 0x000000ffff037224 */ /* 0x000fce00078e0002 */
.L_x_23:
[----:B-1----:R1:W2:Y:S02]  /*c880*/  SYNCS.PHASECHK.TRANS64.TRYWAIT P1, [R7+URZ], R3 ;  /* 0x00000003070075a7 */ /* 0x0022a400080211ff */
[----:B--2---:R-:W-:Y:S05]  /*c890*/  @!P1 NANOSLEEP.SYNCS 0x989680 ;  /* 0x009896800000995d */ /* 0x004fea0003900000 */
[----:B------:R-:W2:Y:S02]  /*c8a0*/  @!P1 SYNCS.PHASECHK.TRANS64 P1, [R7+URZ], R3 ;  /* 0x00000003070095a7 */ /* 0x000ea400080210ff */
[----:B--2---:R-:W-:Y:S05]  /*c8b0*/  @!P1 BRA `(.L_x_23) ;  /* 0xfffffffc00f09947 */ /* 0x004fea000383ffff */
[----:B------:R-:W-:Y:S05]  /*c8c0*/  BRA `(.L_x_6) ;  /* 0xffffff3800987947 */ /* 0x000fea000383ffff */
.L_x_10:
[----:B------:R-:W-:-:S07]  /*c8d0*/  IMAD.MOV.U32 R3, RZ, RZ, R2 ;  /* 0x000000ffff037224 */ /* 0x000fce00078e0002 */
.L_x_24:
[----:B-1----:R1:W2:Y:S02]  /*c8e0*/  SYNCS.PHASECHK.TRANS64.TRYWAIT P0, [R9+URZ], R3 ;  /* 0x00000003090075a7 */ /* 0x0022a400080011ff */
[----:B--2---:R-:W-:Y:S05]  /*c8f0*/  @!P0 NANOSLEEP.SYNCS 0x989680 ;  /* 0x009896800000895d */ /* 0x004fea0003900000 */
[----:B------:R-:W2:Y:S02]  /*c900*/  @!P0 SYNCS.PHASECHK.TRANS64 P0, [R9+URZ], R3 ;  /* 0x00000003090085a7 */ /* 0x000ea400080010ff */
[----:B--2---:R-:W-:Y:S05]  /*c910*/  @!P0 BRA `(.L_x_24) ;  /* 0xfffffffc00f08947 */ /* 0x004fea000383ffff */
[----:B------:R-:W-:Y:S05]  /*c920*/  BRA `(.L_x_9) ;  /* 0xffffff3800fc7947 */ /* 0x000fea000383ffff */
.L_x_15:
[----:B------:R-:W1:Y:S02]  /*c930*/  SYNCS.PHASECHK.TRANS64.TRYWAIT P2, [UR11], R4 ;  /* 0x00000004ff0075a7 */ /* 0x000e64000804110b */
[----:B-1----:R-:W-:Y:S05]  /*c940*/  @!P2 BRA `(.L_x_15) ;  /* 0xfffffffc00f8a947 */ /* 0x002fea000383ffff */
[----:B------:R-:W-:Y:S05]  /*c950*/  BRA `(.L_x_25) ;  /* 0xffffffb400587947 */ /* 0x000fea000383ffff */
.L_x_19:
[----:B------:R-:W3:Y:S02]  /*c960*/  SYNCS.PHASECHK.TRANS64.TRYWAIT P0, [UR11], R4 ;  /* 0x00000004ff0075a7 */ /* 0x000ee4000800110b */
[----:B---3--:R-:W-:Y:S05]  /*c970*/  @!P0 BRA `(.L_x_19) ;  /* 0xfffffffc00f88947 */ /* 0x008fea000383ffff */
[----:B------:R-:W-:Y:S05]  /*c980*/  BRA `(.L_x_18) ;  /* 0xffffffd400d47947 */ /* 0x000fea000383ffff */
        .weak           $__internal_0_$__cuda_sm10x_tcgen05_guardrail_trap_col_being_dealloced_not_returned_by_alloc
        .type           $__internal_0_$__cuda_sm10x_tcgen05_guardrail_trap_col_being_dealloced_not_returned_by_alloc,@function
        .size           $__internal_0_$__cuda_sm10x_tcgen05_guardrail_trap_col_being_dealloced_not_returned_by_alloc,($__internal_1_$__cuda_sm10x_tcgen05_guardrail_trap_phase_invalid_during_alloc - $__internal_0_$__cuda_sm10x_tcgen05_guardrail_trap_col_being_dealloced_not_returned_by_alloc)
$__internal_0_$__cuda_sm10x_tcgen05_guardrail_trap_col_being_dealloced_not_returned_by_alloc:
[----:B------:R-:W-:Y:S05]  /*c990*/  BPT.TRAP 0x1 ;  /* 0x000000040000795c */ /* 0x000fea0000300000 */
[----:B------:R-:W-:-:S04]  /*c9a0*/  IMAD.MOV.U32 R3, RZ, RZ, 0x0 ;  /* 0x00000000ff037424 */ /* 0x000fc800078e00ff */
[----:B------:R-:W-:Y:S05]  /*c9b0*/  RET.REL.NODEC R2 `(matmul_kernel) ;  /* 0xffffff3402907950 */ /* 0x000fea0003c3ffff */
        .weak           $__internal_1_$__cuda_sm10x_tcgen05_guardrail_trap_phase_invalid_during_alloc
        .type           $__internal_1_$__cuda_sm10x_tcgen05_guardrail_trap_phase_invalid_during_alloc,@function
        .size           $__internal_1_$__cuda_sm10x_tcgen05_guardrail_trap_phase_invalid_during_alloc,($__internal_2_$__cuda_sm10x_tcgen05_guardrail_trap_unallocated_columns_being_dealloced - $__internal_1_$__cuda_sm10x_tcgen05_guardrail_trap_phase_invalid_during_alloc)
$__internal_1_$__cuda_sm10x_tcgen05_guardrail_trap_phase_invalid_during_alloc:
[----:B------:R-:W-:Y:S05]  /*c9c0*/  BPT.TRAP 0x1 ;  /* 0x000000040000795c */ /* 0x000fea0000300000 */
[----:B------:R-:W-:-:S04]  /*c9d0*/  IMAD.MOV.U32 R3, RZ, RZ, 0x0 ;  /* 0x00000000ff037424 */ /* 0x000fc800078e00ff */
[----:B------:R-:W-:Y:S05]  /*c9e0*/  RET.REL.NODEC R2 `(matmul_kernel) ;  /* 0xffffff3402847950 */ /* 0x000fea0003c3ffff */
        .weak           $__internal_2_$__cuda_sm10x_tcgen05_guardrail_trap_unallocated_columns_being_dealloced
        .type           $__internal_2_$__cuda_sm10x_tcgen05_guardrail_trap_unallocated_columns_being_dealloced,@function
        .size           $__internal_2_$__cuda_sm10x_tcgen05_guardrail_trap_unallocated_columns_being_dealloced,(.L_x_29 - $__internal_2_$__cuda_sm10x_tcgen05_guardrail_trap_unallocated_columns_being_dealloced)
$__internal_2_$__cuda_sm10x_tcgen05_guardrail_trap_unallocated_columns_being_dealloced:
[----:B------:R-:W-:Y:S05]  /*c9f0*/  BPT.TRAP 0x1 ;  /* 0x000000040000795c */ /* 0x000fea0000300000 */
[----:B------:R-:W-:-:S04]  /*ca00*/  IMAD.MOV.U32 R3, RZ, RZ, 0x0 ;  /* 0x00000000ff037424 */ /* 0x000fc800078e00ff */
[----:B------:R-:W-:Y:S05]  /*ca10*/  RET.REL.NODEC R2 `(matmul_kernel) ;  /* 0xffffff3402787950 */ /* 0x000fea0003c3ffff */
.L_x_26:
[----:B------:R-:W-:-:S00]  /*ca20*/  BRA `(.L_x_26) ;  /* 0xfffffffc00fc7947 */ /* 0x000fc0000383ffff */
[----:B------:R-:W-:-:S00]  /*ca30*/  NOP ;  /* 0x0000000000007918 */ /* 0x000fc00000000000 */
        /* <DEDUP_REMOVED lines=12> */
.L_x_29:


//--------------------- .nv.shared.matmul_kernel  --------------------------
	.section	.nv.shared.matmul_kernel,"aw",@nobits
	.sectionflags	@""
	.align	16
	.zero		1024


//--------------------- .nv.shared.reserved.0     --------------------------
	.section	.nv.shared.reserved.0,"aw",@nobits
	.align	8
	.weak		__nv_reservedSMEM_offset_0_alias
	.size		__nv_reservedSMEM_offset_0_alias, 0, 64
	.other		__nv_reservedSMEM_offset_0_alias,@"STO_CUDA_RESERVED_SHARED STV_DEFAULT"
__nv_reservedSMEM_offset_0_alias:
	.zero		0
.nv.shared.reserved.0:
	.zero		64
	.weak		__nv_reservedSMEM_allocation_phase
	.type		__nv_reservedSMEM_allocation_phase,@object
	.size		__nv_reservedSMEM_allocation_phase,(.L_0 - __nv_reservedSMEM_allocation_phase)
__nv_reservedSMEM_allocation_phase:
	.zero		1
.L_0:
	.zero		7
	.weak		__nv_reservedSMEM_devtool_atexit_pc
	.type		__nv_reservedSMEM_devtool_atexit_pc,@object
	.size		__nv_reservedSMEM_devtool_atexit_pc,(__nv_reservedSMEM_allocation_mask - __nv_reservedSMEM_devtool_atexit_pc)
__nv_reservedSMEM_devtool_atexit_pc:
	.zero		8
	.weak		__nv_reservedSMEM_allocation_mask
	.type		__nv_reservedSMEM_allocation_mask,@object
	.size		__nv_reservedSMEM_allocation_mask,(.L_2 - __nv_reservedSMEM_allocation_mask)
__nv_reservedSMEM_allocation_mask:
	.zero		4
.L_2:
	.zero		4
	.weak		__nv_reservedSMEM_tmem_allocation_pipeline_mbarrier
	.type		__nv_reservedSMEM_tmem_allocation_pipeline_mbarrier,@object
	.size		__nv_reservedSMEM_tmem_allocation_pipeline_mbarrier,(__nv_reservedSMEM_tmem_allocation_pipeline_mbarrier_parity - __nv_reservedSMEM_tmem_allocation_pipeline_mbarrier)
__nv_reservedSMEM_tmem_allocation_pipeline_mbarrier:
	.zero		8
	.weak		__nv_reservedSMEM_tmem_allocation_pipeline_mbarrier_parity
	.type		__nv_reservedSMEM_tmem_allocation_pipeline_mbarrier_parity,@object
	.size		__nv_reservedSMEM_tmem_allocation_pipeline_mbarrier_parity,(.L_4 - __nv_reservedSMEM_tmem_allocation_pipeline_mbarrier_parity)
__nv_reservedSMEM_tmem_allocation_pipeline_mbarrier_parity:
	.zero		4
.L_4:


//--------------------- .nv.constant0.matmul_kernel --------------------------
	.section	.nv.constant0.matmul_kernel,"a",@progbits
	.sectionflags	@""
	.align	4
.nv.constant0.matmul_kernel:
	.zero		976


//--------------------- SYMBOLS --------------------------

	.type		.nv.reservedSmem.offset0,@object
	.size		.nv.reservedSmem.offset0,0x4
	.type		.nv.reservedSmem.cap,@object
	.size		.nv.reservedSmem.cap,0x4
